	.target	sm_90a

	.elftype	@"ET_EXEC"


//--------------------- .note.nv.tkinfo           --------------------------
	.section	.note.nv.tkinfo,"",@"SHT_NOTE"
	.sectionflags	@"SHF_NOTE_NV_TKINFO"
	.tkinfo
        /*0018*/ 	.word	0x00000002
        /*0030*/ 	.string	""
        /*0030*/ 	.string	"ptxas"
        /*0030*/ 	.string	"Cuda compilation tools, release 13.0, V13.0.88"
        /*0030*/ 	.string	"Build cuda_13.0.r13.0/compiler.36424714_0"
        /*0030*/ 	.string	"-arch sm_90a -m 64 "



//--------------------- .note.nv.cuinfo           --------------------------
	.section	.note.nv.cuinfo,"",@"SHT_NOTE"
	.sectionflags	@"SHF_NOTE_NV_CUINFO"
        /*0018*/ 	.short	0x0002
        /*001a*/ 	.short	0x005a
        /*001c*/ 	.short	0x0082
	.zero		2


//--------------------- .nv.info                  --------------------------
	.section	.nv.info,"",@"SHT_CUDA_INFO"
	.align	4


	//----- nvinfo : EIATTR_REGCOUNT
	.align		4
        /*0000*/ 	.byte	0x04, 0x2f
        /*0002*/ 	.short	(.L_12 - .L_11)
	.align		4
.L_11:
        /*0004*/ 	.word	index@(_ZN7cutlass13device_kernelINS_4gemm6kernel13GemmUniversalIN4cute5tupleIJiiiiEEENS1_10collective13CollectiveMmaINS1_37MainloopSm90TmaGmmaWarpSpecializedFP8ILi9ENS5_IJNS4_1CILi1EEENSA_ILi4EEESB_EEENS1_32KernelTmaWarpSpecializedPingpongEEENS5_IJNSA_ILi64EEENSA_ILi128EEESH_EEENS_12float_e5m2_tENS5_IJlSB_lEEESJ_SK_NS4_8TiledMMAINS4_8MMA_AtomIJNS4_4SM904GMMA31MMA_64x128x32_F32E5M2E5M2_SS_TNILNSO_7ScaleInE1ELSQ_1EEEEEENS4_6LayoutINS5_IJSB_SB_SB_EEENS5_IJNSA_ILi0EEESV_SV_EEEEENS5_IJNS4_10UnderscoreESY_SY_EEEEENS4_23SM90_TMA_LOAD_MULTICASTENS4_14ComposedLayoutINS4_7SwizzleILi3ELi4ELi3EEENS4_18smem_ptr_flag_bitsILi8EEENST_INS5_IJNSA_ILi8EEESH_EEENS5_IJSH_SB_EEEEEEEvNS4_8identityENS4_13SM90_TMA_LOADES1B_vS1C_EENS_8epilogue10collective6detail29Sm90TmaWarpSpecializedAdapterINS1G_15DefaultEpilogueISJ_SK_SK_NS1F_6thread17LinearCombinationISJ_Li1EffLNS1K_9ScaleType4KindE0ELNS_15FloatRoundStyleE2ESJ_EENS1_15EpilogueDefaultEEEEEvvEEEEvNT_6ParamsE)
        /*0008*/ 	.word	0x000000a8


	//----- nvinfo : EIATTR_FRAME_SIZE
	.align		4
.L_12:
        /*000c*/ 	.byte	0x04, 0x11
        /*000e*/ 	.short	(.L_14 - .L_13)
	.align		4
.L_13:
        /*0010*/ 	.word	index@(_ZN7cutlass13device_kernelINS_4gemm6kernel13GemmUniversalIN4cute5tupleIJiiiiEEENS1_10collective13CollectiveMmaINS1_37MainloopSm90TmaGmmaWarpSpecializedFP8ILi9ENS5_IJNS4_1CILi1EEENSA_ILi4EEESB_EEENS1_32KernelTmaWarpSpecializedPingpongEEENS5_IJNSA_ILi64EEENSA_ILi128EEESH_EEENS_12float_e5m2_tENS5_IJlSB_lEEESJ_SK_NS4_8TiledMMAINS4_8MMA_AtomIJNS4_4SM904GMMA31MMA_64x128x32_F32E5M2E5M2_SS_TNILNSO_7ScaleInE1ELSQ_1EEEEEENS4_6LayoutINS5_IJSB_SB_SB_EEENS5_IJNSA_ILi0EEESV_SV_EEEEENS5_IJNS4_10UnderscoreESY_SY_EEEEENS4_23SM90_TMA_LOAD_MULTICASTENS4_14ComposedLayoutINS4_7SwizzleILi3ELi4ELi3EEENS4_18smem_ptr_flag_bitsILi8EEENST_INS5_IJNSA_ILi8EEESH_EEENS5_IJSH_SB_EEEEEEEvNS4_8identityENS4_13SM90_TMA_LOADES1B_vS1C_EENS_8epilogue10collective6detail29Sm90TmaWarpSpecializedAdapterINS1G_15DefaultEpilogueISJ_SK_SK_NS1F_6thread17LinearCombinationISJ_Li1EffLNS1K_9ScaleType4KindE0ELNS_15FloatRoundStyleE2ESJ_EENS1_15EpilogueDefaultEEEEEvvEEEEvNT_6ParamsE)
        /*0014*/ 	.word	0x00000000


	//----- nvinfo : EIATTR_MIN_STACK_SIZE
	.align		4
.L_14:
        /*0018*/ 	.byte	0x04, 0x12
        /*001a*/ 	.short	(.L_16 - .L_15)
	.align		4
.L_15:
        /*001c*/ 	.word	index@(_ZN7cutlass13device_kernelINS_4gemm6kernel13GemmUniversalIN4cute5tupleIJiiiiEEENS1_10collective13CollectiveMmaINS1_37MainloopSm90TmaGmmaWarpSpecializedFP8ILi9ENS5_IJNS4_1CILi1EEENSA_ILi4EEESB_EEENS1_32KernelTmaWarpSpecializedPingpongEEENS5_IJNSA_ILi64EEENSA_ILi128EEESH_EEENS_12float_e5m2_tENS5_IJlSB_lEEESJ_SK_NS4_8TiledMMAINS4_8MMA_AtomIJNS4_4SM904GMMA31MMA_64x128x32_F32E5M2E5M2_SS_TNILNSO_7ScaleInE1ELSQ_1EEEEEENS4_6LayoutINS5_IJSB_SB_SB_EEENS5_IJNSA_ILi0EEESV_SV_EEEEENS5_IJNS4_10UnderscoreESY_SY_EEEEENS4_23SM90_TMA_LOAD_MULTICASTENS4_14ComposedLayoutINS4_7SwizzleILi3ELi4ELi3EEENS4_18smem_ptr_flag_bitsILi8EEENST_INS5_IJNSA_ILi8EEESH_EEENS5_IJSH_SB_EEEEEEEvNS4_8identityENS4_13SM90_TMA_LOADES1B_vS1C_EENS_8epilogue10collective6detail29Sm90TmaWarpSpecializedAdapterINS1G_15DefaultEpilogueISJ_SK_SK_NS1F_6thread17LinearCombinationISJ_Li1EffLNS1K_9ScaleType4KindE0ELNS_15FloatRoundStyleE2ESJ_EENS1_15EpilogueDefaultEEEEEvvEEEEvNT_6ParamsE)
        /*0020*/ 	.word	0x00000000
.L_16:


//--------------------- .nv.compat                --------------------------
	.section	.nv.compat,"",@"SHT_CUDA_COMPAT_INFO"
	.align	4
        /*0000*/ 	.byte	0x02, 0x09, 0x01, 0x00, 0x02, 0x02, 0x04, 0x00, 0x02, 0x05, 0x05, 0x00, 0x03, 0x07, 0x01, 0x01
        /*0010*/ 	.byte	0x02, 0x03, 0x01, 0x00, 0x02, 0x06, 0x01, 0x00, 0x04, 0x0b, 0x08, 0x00, 0x00, 0x00, 0x00, 0x00
        /*0020*/ 	.byte	0x00, 0x00, 0x00, 0x00


//--------------------- .nv.info._ZN7cutlass13device_kernelINS_4gemm6kernel13GemmUniversalIN4cute5tupleIJiiiiEEENS1_10collective13CollectiveMmaINS1_37MainloopSm90TmaGmmaWarpSpecializedFP8ILi9ENS5_IJNS4_1CILi1EEENSA_ILi4EEESB_EEENS1_32KernelTmaWarpSpecializedPingpongEEENS5_IJNSA_ILi64EEENSA_ILi128EEESH_EEENS_12float_e5m2_tENS5_IJlSB_lEEESJ_SK_NS4_8TiledMMAINS4_8MMA_AtomIJNS4_4SM904GMMA31MMA_64x128x32_F32E5M2E5M2_SS_TNILNSO_7ScaleInE1ELSQ_1EEEEEENS4_6LayoutINS5_IJSB_SB_SB_EEENS5_IJNSA_ILi0EEESV_SV_EEEEENS5_IJNS4_10UnderscoreESY_SY_EEEEENS4_23SM90_TMA_LOAD_MULTICASTENS4_14ComposedLayoutINS4_7SwizzleILi3ELi4ELi3EEENS4_18smem_ptr_flag_bitsILi8EEENST_INS5_IJNSA_ILi8EEESH_EEENS5_IJSH_SB_EEEEEEEvNS4_8identityENS4_13SM90_TMA_LOADES1B_vS1C_EENS_8epilogue10collective6detail29Sm90TmaWarpSpecializedAdapterINS1G_15DefaultEpilogueISJ_SK_SK_NS1F_6thread17LinearCombinationISJ_Li1EffLNS1K_9ScaleType4KindE0ELNS_15FloatRoundStyleE2ESJ_EENS1_15EpilogueDefaultEEEEEvvEEEEvNT_6ParamsE --------------------------
	.section	.nv.info._ZN7cutlass13device_kernelINS_4gemm6kernel13GemmUniversalIN4cute5tupleIJiiiiEEENS1_10collective13CollectiveMmaINS1_37MainloopSm90TmaGmmaWarpSpecializedFP8ILi9ENS5_IJNS4_1CILi1EEENSA_ILi4EEESB_EEENS1_32KernelTmaWarpSpecializedPingpongEEENS5_IJNSA_ILi64EEENSA_ILi128EEESH_EEENS_12float_e5m2_tENS5_IJlSB_lEEESJ_SK_NS4_8TiledMMAINS4_8MMA_AtomIJNS4_4SM904GMMA31MMA_64x128x32_F32E5M2E5M2_SS_TNILNSO_7ScaleInE1ELSQ_1EEEEEENS4_6LayoutINS5_IJSB_SB_SB_EEENS5_IJNSA_ILi0EEESV_SV_EEEEENS5_IJNS4_10UnderscoreESY_SY_EEEEENS4_23SM90_TMA_LOAD_MULTICASTENS4_14ComposedLayoutINS4_7SwizzleILi3ELi4ELi3EEENS4_18smem_ptr_flag_bitsILi8EEENST_INS5_IJNSA_ILi8EEESH_EEENS5_IJSH_SB_EEEEEEEvNS4_8identityENS4_13SM90_TMA_LOADES1B_vS1C_EENS_8epilogue10collective6detail29Sm90TmaWarpSpecializedAdapterINS1G_15DefaultEpilogueISJ_SK_SK_NS1F_6thread17LinearCombinationISJ_Li1EffLNS1K_9ScaleType4KindE0ELNS_15FloatRoundStyleE2ESJ_EENS1_15EpilogueDefaultEEEEEvvEEEEvNT_6ParamsE,"",@"SHT_CUDA_INFO"
	.sectionflags	@""
	.align	4


	//----- nvinfo : EIATTR_CUDA_API_VERSION
	.align		4
        /*0000*/ 	.byte	0x04, 0x37
        /*0002*/ 	.short	(.L_18 - .L_17)
.L_17:
        /*0004*/ 	.word	0x00000082


	//----- nvinfo : EIATTR_KPARAM_INFO
	.align		4
.L_18:
        /*0008*/ 	.byte	0x04, 0x17
        /*000a*/ 	.short	(.L_20 - .L_19)
.L_19:
        /*000c*/ 	.word	0x00000000
        /*0010*/ 	.short	0x0000
        /*0012*/ 	.short	0x0070
        /*0014*/ 	.byte	0x00, 0xf0, 0x01, 0x10


	//----- nvinfo : EIATTR_SPARSE_MMA_MASK
	.align		4
.L_20:
        /*0018*/ 	.byte	0x03, 0x50
        /*001a*/ 	.short	0x0000


	//----- nvinfo : EIATTR_MAXREG_COUNT
	.align		4
        /*001c*/ 	.byte	0x03, 0x1b
        /*001e*/ 	.short	0x00a8


	//----- nvinfo : EIATTR_NUM_BARRIERS
	.align		4
        /*0020*/ 	.byte	0x02, 0x4c
        /*0022*/ 	.byte	0x01
	.zero		1


	//----- nvinfo : EIATTR_MERCURY_ISA_VERSION
	.align		4
        /*0024*/ 	.byte	0x03, 0x5f
        /*0026*/ 	.short	0x0101


	//----- nvinfo : EIATTR_INT_WARP_WIDE_INSTR_OFFSETS
	.align		4
        /*0028*/ 	.byte	0x04, 0x31
        /*002a*/ 	.short	(.L_22 - .L_21)


	//   ....[0]....
.L_21:
        /*002c*/ 	.word	0x00000580


	//   ....[1]....
        /*0030*/ 	.word	0x000005c0


	//   ....[2]....
        /*0034*/ 	.word	0x00000710


	//   ....[3]....
        /*0038*/ 	.word	0x00000720


	//   ....[4]....
        /*003c*/ 	.word	0x00000740


	//   ....[5]....
        /*0040*/ 	.word	0x00000750


	//   ....[6]....
        /*0044*/ 	.word	0x000007e0


	//   ....[7]....
        /*0048*/ 	.word	0x00000840


	//   ....[8]....
        /*004c*/ 	.word	0x000032c0


	//----- nvinfo : EIATTR_COOP_GROUP_MASK_REGIDS
	.align		4
.L_22:
        /*0050*/ 	.byte	0x04, 0x29
        /*0052*/ 	.short	(.L_24 - .L_23)


	//   ....[0]....
.L_23:
        /*0054*/ 	.word	0xffffffff


	//   ....[1]....
        /*0058*/ 	.word	0xffffffff


	//   ....[2]....
        /*005c*/ 	.word	0xffffffff


	//   ....[3]....
        /*0060*/ 	.word	0xffffffff


	//   ....[4]....
        /*0064*/ 	.word	0xffffffff


	//   ....[5]....
        /*0068*/ 	.word	0xffffffff


	//   ....[6]....
        /*006c*/ 	.word	0xffffffff


	//----- nvinfo : EIATTR_COOP_GROUP_INSTR_OFFSETS
	.align		4
.L_24:
        /*0070*/ 	.byte	0x04, 0x28
        /*0072*/ 	.short	(.L_26 - .L_25)


	//   ....[0]....
.L_25:
        /*0074*/ 	.word	0x00000060


	//   ....[1]....
        /*0078*/ 	.word	0x00000070


	//   ....[2]....
        /*007c*/ 	.word	0x00000130


	//   ....[3]....
        /*0080*/ 	.word	0x000003a0


	//   ....[4]....
        /*0084*/ 	.word	0x000003e0


	//   ....[5]....
        /*0088*/ 	.word	0x00000460


	//   ....[6]....
        /*008c*/ 	.word	0x000009a0


	//----- nvinfo : EIATTR_REG_RECONFIG
	.align		4
.L_26:
        /*0090*/ 	.byte	0x01, 0x54
	.zero		2


	//----- nvinfo : EIATTR_MBARRIER_INSTR_OFFSETS
	.align		4
        /*0094*/ 	.byte	0x04, 0x39
        /*0096*/ 	.short	(.L_28 - .L_27)


	//   ....[0]....
.L_27:
        /*0098*/ 	.word	0x00000260
        /*009c*/ 	.word	0x000000ff
        /*00a0*/ 	.word	0x00000000
        /*00a4*/ 	.short	0x0100
        /*00a6*/ 	.byte	0x08
	.zero		1


	//   ....[1]....
        /*00a8*/ 	.word	0x00000270
        /*00ac*/ 	.word	0x000000ff
        /*00b0*/ 	.word	0x00000048
        /*00b4*/ 	.short	0x0100
        /*00b6*/ 	.byte	0x08
	.zero		1


	//   ....[2]....
        /*00b8*/ 	.word	0x00000280
        /*00bc*/ 	.word	0x000000ff
        /*00c0*/ 	.word	0x00000008
        /*00c4*/ 	.short	0x0100
        /*00c6*/ 	.byte	0x08
	.zero		1


	//   ....[3]....
        /*00c8*/ 	.word	0x00000290
        /*00cc*/ 	.word	0x000000ff
        /*00d0*/ 	.word	0x00000050
        /*00d4*/ 	.short	0x0100
        /*00d6*/ 	.byte	0x08
	.zero		1


	//   ....[4]....
        /*00d8*/ 	.word	0x000002a0
        /*00dc*/ 	.word	0x000000ff
        /*00e0*/ 	.word	0x00000010
        /*00e4*/ 	.short	0x0100
        /*00e6*/ 	.byte	0x08
	.zero		1


	//   ....[5]....
        /*00e8*/ 	.word	0x000002b0
        /*00ec*/ 	.word	0x000000ff
        /*00f0*/ 	.word	0x00000058
        /*00f4*/ 	.short	0x0100
        /*00f6*/ 	.byte	0x08
	.zero		1


	//   ....[6]....
        /*00f8*/ 	.word	0x000002c0
        /*00fc*/ 	.word	0x000000ff
        /*0100*/ 	.word	0x00000018
        /*0104*/ 	.short	0x0100
        /*0106*/ 	.byte	0x08
	.zero		1


	//   ....[7]....
        /*0108*/ 	.word	0x000002d0
        /*010c*/ 	.word	0x000000ff
        /*0110*/ 	.word	0x00000060
        /*0114*/ 	.short	0x0100
        /*0116*/ 	.byte	0x08
	.zero		1


	//   ....[8]....
        /*0118*/ 	.word	0x000002e0
        /*011c*/ 	.word	0x000000ff
        /*0120*/ 	.word	0x00000020
        /*0124*/ 	.short	0x0100
        /*0126*/ 	.byte	0x08
	.zero		1


	//   ....[9]....
        /*0128*/ 	.word	0x000002f0
        /*012c*/ 	.word	0x000000ff
        /*0130*/ 	.word	0x00000068
        /*0134*/ 	.short	0x0100
        /*0136*/ 	.byte	0x08
	.zero		1


	//   ....[10]....
        /*0138*/ 	.word	0x00000300
        /*013c*/ 	.word	0x000000ff
        /*0140*/ 	.word	0x00000028
        /*0144*/ 	.short	0x0100
        /*0146*/ 	.byte	0x08
	.zero		1


	//   ....[11]....
        /*0148*/ 	.word	0x00000310
        /*014c*/ 	.word	0x000000ff
        /*0150*/ 	.word	0x00000070
        /*0154*/ 	.short	0x0100
        /*0156*/ 	.byte	0x08
	.zero		1


	//   ....[12]....
        /*0158*/ 	.word	0x00000320
        /*015c*/ 	.word	0x000000ff
        /*0160*/ 	.word	0x00000030
        /*0164*/ 	.short	0x0100
        /*0166*/ 	.byte	0x08
	.zero		1


	//   ....[13]....
        /*0168*/ 	.word	0x00000330
        /*016c*/ 	.word	0x000000ff
        /*0170*/ 	.word	0x00000078
        /*0174*/ 	.short	0x0100
        /*0176*/ 	.byte	0x08
	.zero		1


	//   ....[14]....
        /*0178*/ 	.word	0x00000340
        /*017c*/ 	.word	0x000000ff
        /*0180*/ 	.word	0x00000038
        /*0184*/ 	.short	0x0100
        /*0186*/ 	.byte	0x08
	.zero		1


	//   ....[15]....
        /*0188*/ 	.word	0x00000350
        /*018c*/ 	.word	0x000000ff
        /*0190*/ 	.word	0x00000080
        /*0194*/ 	.short	0x0100
        /*0196*/ 	.byte	0x08
	.zero		1


	//   ....[16]....
        /*0198*/ 	.word	0x00000360
        /*019c*/ 	.word	0x000000ff
        /*01a0*/ 	.word	0x00000040
        /*01a4*/ 	.short	0x0100
        /*01a6*/ 	.byte	0x08
	.zero		1


	//   ....[17]....
        /*01a8*/ 	.word	0x00000370
        /*01ac*/ 	.word	0x000000ff
        /*01b0*/ 	.word	0x00000088
        /*01b4*/ 	.short	0x0100
        /*01b6*/ 	.byte	0x08
	.zero		1


	//   ....[18]....
        /*01b8*/ 	.word	0x00000870
        /*01bc*/ 	.word	0x000000ff
        /*01c0*/ 	.word	0x000000c0
        /*01c4*/ 	.short	0x0100
        /*01c6*/ 	.byte	0x08
	.zero		1


	//   ....[19]....
        /*01c8*/ 	.word	0x00000900
        /*01cc*/ 	.word	0x000000ff
        /*01d0*/ 	.word	0x000000c8
        /*01d4*/ 	.short	0x0100
        /*01d6*/ 	.byte	0x08
	.zero		1


	//   ....[20]....
        /*01d8*/ 	.word	0x00000920
        /*01dc*/ 	.word	0x000000ff
        /*01e0*/ 	.word	0x000000a0
        /*01e4*/ 	.short	0x0100
        /*01e6*/ 	.byte	0x09
	.zero		1


	//   ....[21]....
        /*01e8*/ 	.word	0x00000930
        /*01ec*/ 	.word	0x000000ff
        /*01f0*/ 	.word	0x000000a8
        /*01f4*/ 	.short	0x0100
        /*01f6*/ 	.byte	0x09
	.zero		1


	//   ....[22]....
        /*01f8*/ 	.word	0x00000940
        /*01fc*/ 	.word	0x000000ff
        /*0200*/ 	.word	0x000000b0
        /*0204*/ 	.short	0x0100
        /*0206*/ 	.byte	0x09
	.zero		1


	//   ....[23]....
        /*0208*/ 	.word	0x00000950
        /*020c*/ 	.word	0x000000ff
        /*0210*/ 	.word	0x000000b8
        /*0214*/ 	.short	0x0100
        /*0216*/ 	.byte	0x09
	.zero		1


	//   ....[24]....
        /*0218*/ 	.word	0x000016b0
        /*021c*/ 	.word	0x000000ff
        /*0220*/ 	.word	0xfffffff8
        /*0224*/ 	.short	0x010a
        /*0226*/ 	.byte	0x0b
	.zero		1


	//   ....[25]....
        /*0228*/ 	.word	0x00001b90
        /*022c*/ 	.word	0x000000ff
        /*0230*/ 	.word	0x00000000
        /*0234*/ 	.short	0x010a
        /*0236*/ 	.byte	0x06
	.zero		1


	//   ....[26]....
        /*0238*/ 	.word	0x00001bd0
        /*023c*/ 	.word	0x000000ff
        /*0240*/ 	.word	0x00000000
        /*0244*/ 	.short	0x010a
        /*0246*/ 	.byte	0x06
	.zero		1


	//   ....[27]....
        /*0248*/ 	.word	0x00002590
        /*024c*/ 	.word	0x000000ff
        /*0250*/ 	.word	0x00000000
        /*0254*/ 	.short	0x010a
        /*0256*/ 	.byte	0x10
	.zero		1


	//   ....[28]....
        /*0258*/ 	.word	0x000025d0
        /*025c*/ 	.word	0x000000ff
        /*0260*/ 	.word	0x00000000
        /*0264*/ 	.short	0x010a
        /*0266*/ 	.byte	0x10
	.zero		1


	//   ....[29]....
        /*0268*/ 	.word	0x00002cf0
        /*026c*/ 	.word	0x00000015
        /*0270*/ 	.word	0x00000000
        /*0274*/ 	.short	0x0101
        /*0276*/ 	.byte	0x3f
	.zero		1


	//   ....[30]....
        /*0278*/ 	.word	0x00003260
        /*027c*/ 	.word	0x00000013
        /*0280*/ 	.word	0x00000000
        /*0284*/ 	.short	0x0101
        /*0286*/ 	.byte	0x16
	.zero		1


	//   ....[31]....
        /*0288*/ 	.word	0x00003370
        /*028c*/ 	.word	0x00000013
        /*0290*/ 	.word	0x00000000
        /*0294*/ 	.short	0x0101
        /*0296*/ 	.byte	0x3f
	.zero		1


	//   ....[32]....
        /*0298*/ 	.word	0x00003420
        /*029c*/ 	.word	0x000000ff
        /*02a0*/ 	.word	0x00000008
        /*02a4*/ 	.short	0x010a
        /*02a6*/ 	.byte	0x0b
	.zero		1


	//   ....[33]....
        /*02a8*/ 	.word	0x00007cc0
        /*02ac*/ 	.word	0x00000004
        /*02b0*/ 	.word	0x00000000
        /*02b4*/ 	.short	0x0101
        /*02b6*/ 	.byte	0x16
	.zero		1


	//   ....[34]....
        /*02b8*/ 	.word	0x000085e0
        /*02bc*/ 	.word	0x00000013
        /*02c0*/ 	.word	0x00000048
        /*02c4*/ 	.short	0x010a
        /*02c6*/ 	.byte	0x3f
	.zero		1


	//   ....[35]....
        /*02c8*/ 	.word	0x00008970
        /*02cc*/ 	.word	0x0000000a
        /*02d0*/ 	.word	0x000000c8
        /*02d4*/ 	.short	0x0101
        /*02d6*/ 	.byte	0x3f
	.zero		1


	//   ....[36]....
        /*02d8*/ 	.word	0x000090d0
        /*02dc*/ 	.word	0x00000005
        /*02e0*/ 	.word	0x00000000
        /*02e4*/ 	.short	0x010a
        /*02e6*/ 	.byte	0x3f
	.zero		1


	//   ....[37]....
        /*02e8*/ 	.word	0x00009150
        /*02ec*/ 	.word	0x00000007
        /*02f0*/ 	.word	0x00000000
        /*02f4*/ 	.short	0x010a
        /*02f6*/ 	.byte	0x3f
	.zero		1


	//   ....[38]....
        /*02f8*/ 	.word	0x000091e0
        /*02fc*/ 	.word	0x00000006
        /*0300*/ 	.word	0x00000000
        /*0304*/ 	.short	0x010a
        /*0306*/ 	.byte	0x3f
	.zero		1


	//   ....[39]....
        /*0308*/ 	.word	0x00009270
        /*030c*/ 	.word	0x00000009
        /*0310*/ 	.word	0x00000000
        /*0314*/ 	.short	0x010a
        /*0316*/ 	.byte	0x3f
	.zero		1


	//   ....[40]....
        /*0318*/ 	.word	0x00009300
        /*031c*/ 	.word	0x00000006
        /*0320*/ 	.word	0x00000000
        /*0324*/ 	.short	0x010a
        /*0326*/ 	.byte	0x3f
	.zero		1


	//   ....[41]....
        /*0328*/ 	.word	0x00009390
        /*032c*/ 	.word	0x00000009
        /*0330*/ 	.word	0x00000000
        /*0334*/ 	.short	0x010a
        /*0336*/ 	.byte	0x3f
	.zero		1


	//   ....[42]....
        /*0338*/ 	.word	0x00009420
        /*033c*/ 	.word	0x00000008
        /*0340*/ 	.word	0x00000000
        /*0344*/ 	.short	0x010a
        /*0346*/ 	.byte	0x3f
	.zero		1


	//   ....[43]....
        /*0348*/ 	.word	0x000094b0
        /*034c*/ 	.word	0x0000000b
        /*0350*/ 	.word	0x00000000
        /*0354*/ 	.short	0x010a
        /*0356*/ 	.byte	0x3f
	.zero		1


	//   ....[44]....
        /*0358*/ 	.word	0x00009540
        /*035c*/ 	.word	0x00000003
        /*0360*/ 	.word	0x00000000
        /*0364*/ 	.short	0x010a
        /*0366*/ 	.byte	0x3f
	.zero		1


	//   ....[45]....
        /*0368*/ 	.word	0x000095b0
        /*036c*/ 	.word	0x00000012
        /*0370*/ 	.word	0xfffffff8
        /*0374*/ 	.short	0x010a
        /*0376*/ 	.byte	0x3f
	.zero		1


	//   ....[46]....
        /*0378*/ 	.word	0x00009610
        /*037c*/ 	.word	0x00000012
        /*0380*/ 	.word	0x00000000
        /*0384*/ 	.short	0x010a
        /*0386*/ 	.byte	0x3f
	.zero		1


	//   ....[47]....
        /*0388*/ 	.word	0x00009670
        /*038c*/ 	.word	0x00000015
        /*0390*/ 	.word	0x00000000
        /*0394*/ 	.short	0x010a
        /*0396*/ 	.byte	0x3f
	.zero		1


	//   ....[48]....
        /*0398*/ 	.word	0x000096d0
        /*039c*/ 	.word	0x00000013
        /*03a0*/ 	.word	0x00000008
        /*03a4*/ 	.short	0x010a
        /*03a6*/ 	.byte	0x3f
	.zero		1


	//   ....[49]....
        /*03a8*/ 	.word	0x000097a0
        /*03ac*/ 	.word	0x00000013
        /*03b0*/ 	.word	0x00000048
        /*03b4*/ 	.short	0x010a
        /*03b6*/ 	.byte	0x3f
	.zero		1


	//   ....[50]....
        /*03b8*/ 	.word	0x00009880
        /*03bc*/ 	.word	0x00000005
        /*03c0*/ 	.word	0x00000000
        /*03c4*/ 	.short	0x010a
        /*03c6*/ 	.byte	0x3f
	.zero		1


	//   ....[51]....
        /*03c8*/ 	.word	0x000098d0
        /*03cc*/ 	.word	0x00000007
        /*03d0*/ 	.word	0x00000000
        /*03d4*/ 	.short	0x010a
        /*03d6*/ 	.byte	0x3f
	.zero		1


	//   ....[52]....
        /*03d8*/ 	.word	0x00009920
        /*03dc*/ 	.word	0x00000006
        /*03e0*/ 	.word	0x00000000
        /*03e4*/ 	.short	0x010a
        /*03e6*/ 	.byte	0x3f
	.zero		1


	//   ....[53]....
        /*03e8*/ 	.word	0x00009970
        /*03ec*/ 	.word	0x00000009
        /*03f0*/ 	.word	0x00000000
        /*03f4*/ 	.short	0x010a
        /*03f6*/ 	.byte	0x3f
	.zero		1


	//   ....[54]....
        /*03f8*/ 	.word	0x000099c0
        /*03fc*/ 	.word	0x00000006
        /*0400*/ 	.word	0x00000000
        /*0404*/ 	.short	0x010a
        /*0406*/ 	.byte	0x3f
	.zero		1


	//   ....[55]....
        /*0408*/ 	.word	0x00009a10
        /*040c*/ 	.word	0x00000009
        /*0410*/ 	.word	0x00000000
        /*0414*/ 	.short	0x010a
        /*0416*/ 	.byte	0x3f
	.zero		1


	//   ....[56]....
        /*0418*/ 	.word	0x00009a60
        /*041c*/ 	.word	0x00000008
        /*0420*/ 	.word	0x00000000
        /*0424*/ 	.short	0x010a
        /*0426*/ 	.byte	0x3f
	.zero		1


	//   ....[57]....
        /*0428*/ 	.word	0x00009ab0
        /*042c*/ 	.word	0x0000000b
        /*0430*/ 	.word	0x00000000
        /*0434*/ 	.short	0x010a
        /*0436*/ 	.byte	0x3f
	.zero		1


	//----- nvinfo : EIATTR_NUM_MBARRIERS
	.align		4
.L_28:
        /*0438*/ 	.byte	0x03, 0x38
        /*043a*/ 	.short	0x0018


	//----- nvinfo : EIATTR_EXIT_INSTR_OFFSETS
	.align		4
        /*043c*/ 	.byte	0x04, 0x1c
        /*043e*/ 	.short	(.L_30 - .L_29)


	//   ....[0]....
.L_29:
        /*0440*/ 	.word	0x000013f0


	//   ....[1]....
        /*0444*/ 	.word	0x00001450


	//   ....[2]....
        /*0448*/ 	.word	0x000082d0


	//   ....[3]....
        /*044c*/ 	.word	0x00008300


	//   ....[4]....
        /*0450*/ 	.word	0x00009590


	//----- nvinfo : EIATTR_MAX_THREADS
	.align		4
.L_30:
        /*0454*/ 	.byte	0x04, 0x05
        /*0456*/ 	.short	(.L_32 - .L_31)
.L_31:
        /*0458*/ 	.word	0x00000180
        /*045c*/ 	.word	0x00000001
        /*0460*/ 	.word	0x00000001


	//----- nvinfo : EIATTR_CRS_STACK_SIZE
	.align		4
.L_32:
        /*0464*/ 	.byte	0x04, 0x1e
        /*0466*/ 	.short	(.L_34 - .L_33)
.L_33:
        /*0468*/ 	.word	0x00000000


	//----- nvinfo : EIATTR_CBANK_PARAM_SIZE
	.align		4
.L_34:
        /*046c*/ 	.byte	0x03, 0x19
        /*046e*/ 	.short	0x0470


	//----- nvinfo : EIATTR_PARAM_CBANK
	.align		4
        /*0470*/ 	.byte	0x04, 0x0a
        /*0472*/ 	.short	(.L_36 - .L_35)
	.align		4
.L_35:
        /*0474*/ 	.word	index@(.nv.constant0._ZN7cutlass13device_kernelINS_4gemm6kernel13GemmUniversalIN4cute5tupleIJiiiiEEENS1_10collective13CollectiveMmaINS1_37MainloopSm90TmaGmmaWarpSpecializedFP8ILi9ENS5_IJNS4_1CILi1EEENSA_ILi4EEESB_EEENS1_32KernelTmaWarpSpecializedPingpongEEENS5_IJNSA_ILi64EEENSA_ILi128EEESH_EEENS_12float_e5m2_tENS5_IJlSB_lEEESJ_SK_NS4_8TiledMMAINS4_8MMA_AtomIJNS4_4SM904GMMA31MMA_64x128x32_F32E5M2E5M2_SS_TNILNSO_7ScaleInE1ELSQ_1EEEEEENS4_6LayoutINS5_IJSB_SB_SB_EEENS5_IJNSA_ILi0EEESV_SV_EEEEENS5_IJNS4_10UnderscoreESY_SY_EEEEENS4_23SM90_TMA_LOAD_MULTICASTENS4_14ComposedLayoutINS4_7SwizzleILi3ELi4ELi3EEENS4_18smem_ptr_flag_bitsILi8EEENST_INS5_IJNSA_ILi8EEESH_EEENS5_IJSH_SB_EEEEEEEvNS4_8identityENS4_13SM90_TMA_LOADES1B_vS1C_EENS_8epilogue10collective6detail29Sm90TmaWarpSpecializedAdapterINS1G_15DefaultEpilogueISJ_SK_SK_NS1F_6thread17LinearCombinationISJ_Li1EffLNS1K_9ScaleType4KindE0ELNS_15FloatRoundStyleE2ESJ_EENS1_15EpilogueDefaultEEEEEvvEEEEvNT_6ParamsE)
        /*0478*/ 	.short	0x0210
        /*047a*/ 	.short	0x0470


	//----- nvinfo : EIATTR_SW_WAR
	.align		4
.L_36:
        /*047c*/ 	.byte	0x04, 0x36
        /*047e*/ 	.short	(.L_38 - .L_37)
.L_37:
        /*0480*/ 	.word	0x00000008
.L_38:


//--------------------- .nv.callgraph             --------------------------
	.section	.nv.callgraph,"",@"SHT_CUDA_CALLGRAPH"
	.align	4
	.sectionentsize	8
	.align		4
        /*0000*/ 	.word	0x00000000
	.align		4
        /*0004*/ 	.word	0xffffffff
	.align		4
        /*0008*/ 	.word	0x00000000
	.align		4
        /*000c*/ 	.word	0xfffffffe
	.align		4
        /*0010*/ 	.word	0x00000000
	.align		4
        /*0014*/ 	.word	0xfffffffd
	.align		4
        /*0018*/ 	.word	0x00000000
	.align		4
        /*001c*/ 	.word	0xfffffffc


//--------------------- .nv.constant4             --------------------------
	.section	.nv.constant4,"a",@progbits
	.align	8
	.align		8
.nv.constant4:
        /*0000*/ 	.dword	_ZN40_INTERNAL_76b43c5c_4_k_cu_9b70e50d_204284cuda3std3__45__cpo5beginE
	.align		8
        /*0008*/ 	.dword	_ZN40_INTERNAL_76b43c5c_4_k_cu_9b70e50d_204284cuda3std3__45__cpo3endE
	.align		8
        /*0010*/ 	.dword	_ZN40_INTERNAL_76b43c5c_4_k_cu_9b70e50d_204284cuda3std3__45__cpo6cbeginE
	.align		8
        /*0018*/ 	.dword	_ZN40_INTERNAL_76b43c5c_4_k_cu_9b70e50d_204284cuda3std3__45__cpo4cendE
	.align		8
        /*0020*/ 	.dword	_ZN40_INTERNAL_76b43c5c_4_k_cu_9b70e50d_204284cuda3std3__442_GLOBAL__N__76b43c5c_4_k_cu_9b70e50d_204286ignoreE
	.align		8
        /*0028*/ 	.dword	_ZN40_INTERNAL_76b43c5c_4_k_cu_9b70e50d_204284cuda3std3__419piecewise_constructE
	.align		8
        /*0030*/ 	.dword	_ZN40_INTERNAL_76b43c5c_4_k_cu_9b70e50d_204284cuda3std3__48in_placeE
	.align		8
        /*0038*/ 	.dword	_ZN40_INTERNAL_76b43c5c_4_k_cu_9b70e50d_204284cuda3std6ranges3__45__cpo4swapE
	.align		8
        /*0040*/ 	.dword	_ZN40_INTERNAL_76b43c5c_4_k_cu_9b70e50d_204284cuda3std6ranges3__45__cpo9iter_moveE
	.align		8
        /*0048*/ 	.dword	_ZN40_INTERNAL_76b43c5c_4_k_cu_9b70e50d_204284cute7productE
	.align		8
        /*0050*/ 	.dword	_ZN40_INTERNAL_76b43c5c_4_k_cu_9b70e50d_204284cute1_E


//--------------------- .text._ZN7cutlass13device_kernelINS_4gemm6kernel13GemmUniversalIN4cute5tupleIJiiiiEEENS1_10collective13CollectiveMmaINS1_37MainloopSm90TmaGmmaWarpSpecializedFP8ILi9ENS5_IJNS4_1CILi1EEENSA_ILi4EEESB_EEENS1_32KernelTmaWarpSpecializedPingpongEEENS5_IJNSA_ILi64EEENSA_ILi128EEESH_EEENS_12float_e5m2_tENS5_IJlSB_lEEESJ_SK_NS4_8TiledMMAINS4_8MMA_AtomIJNS4_4SM904GMMA31MMA_64x128x32_F32E5M2E5M2_SS_TNILNSO_7ScaleInE1ELSQ_1EEEEEENS4_6LayoutINS5_IJSB_SB_SB_EEENS5_IJNSA_ILi0EEESV_SV_EEEEENS5_IJNS4_10UnderscoreESY_SY_EEEEENS4_23SM90_TMA_LOAD_MULTICASTENS4_14ComposedLayoutINS4_7SwizzleILi3ELi4ELi3EEENS4_18smem_ptr_flag_bitsILi8EEENST_INS5_IJNSA_ILi8EEESH_EEENS5_IJSH_SB_EEEEEEEvNS4_8identityENS4_13SM90_TMA_LOADES1B_vS1C_EENS_8epilogue10collective6detail29Sm90TmaWarpSpecializedAdapterINS1G_15DefaultEpilogueISJ_SK_SK_NS1F_6thread17LinearCombinationISJ_Li1EffLNS1K_9ScaleType4KindE0ELNS_15FloatRoundStyleE2ESJ_EENS1_15EpilogueDefaultEEEEEvvEEEEvNT_6ParamsE --------------------------
	.section	.text._ZN7cutlass13device_kernelINS_4gemm6kernel13GemmUniversalIN4cute5tupleIJiiiiEEENS1_10collective13CollectiveMmaINS1_37MainloopSm90TmaGmmaWarpSpecializedFP8ILi9ENS5_IJNS4_1CILi1EEENSA_ILi4EEESB_EEENS1_32KernelTmaWarpSpecializedPingpongEEENS5_IJNSA_ILi64EEENSA_ILi128EEESH_EEENS_12float_e5m2_tENS5_IJlSB_lEEESJ_SK_NS4_8TiledMMAINS4_8MMA_AtomIJNS4_4SM904GMMA31MMA_64x128x32_F32E5M2E5M2_SS_TNILNSO_7ScaleInE1ELSQ_1EEEEEENS4_6LayoutINS5_IJSB_SB_SB_EEENS5_IJNSA_ILi0EEESV_SV_EEEEENS5_IJNS4_10UnderscoreESY_SY_EEEEENS4_23SM90_TMA_LOAD_MULTICASTENS4_14ComposedLayoutINS4_7SwizzleILi3ELi4ELi3EEENS4_18smem_ptr_flag_bitsILi8EEENST_INS5_IJNSA_ILi8EEESH_EEENS5_IJSH_SB_EEEEEEEvNS4_8identityENS4_13SM90_TMA_LOADES1B_vS1C_EENS_8epilogue10collective6detail29Sm90TmaWarpSpecializedAdapterINS1G_15DefaultEpilogueISJ_SK_SK_NS1F_6thread17LinearCombinationISJ_Li1EffLNS1K_9ScaleType4KindE0ELNS_15FloatRoundStyleE2ESJ_EENS1_15EpilogueDefaultEEEEEvvEEEEvNT_6ParamsE,"ax",@progbits
	.align	128
.text._ZN7cutlass13device_kernelINS_4gemm6kernel13GemmUniversalIN4cute5tupleIJiiiiEEENS1_10collective13CollectiveMmaINS1_37MainloopSm90TmaGmmaWarpSpecializedFP8ILi9ENS5_IJNS4_1CILi1EEENSA_ILi4EEESB_EEENS1_32KernelTmaWarpSpecializedPingpongEEENS5_IJNSA_ILi64EEENSA_ILi128EEESH_EEENS_12float_e5m2_tENS5_IJlSB_lEEESJ_SK_NS4_8TiledMMAINS4_8MMA_AtomIJNS4_4SM904GMMA31MMA_64x128x32_F32E5M2E5M2_SS_TNILNSO_7ScaleInE1ELSQ_1EEEEEENS4_6LayoutINS5_IJSB_SB_SB_EEENS5_IJNSA_ILi0EEESV_SV_EEEEENS5_IJNS4_10UnderscoreESY_SY_EEEEENS4_23SM90_TMA_LOAD_MULTICASTENS4_14ComposedLayoutINS4_7SwizzleILi3ELi4ELi3EEENS4_18smem_ptr_flag_bitsILi8EEENST_INS5_IJNSA_ILi8EEESH_EEENS5_IJSH_SB_EEEEEEEvNS4_8identityENS4_13SM90_TMA_LOADES1B_vS1C_EENS_8epilogue10collective6detail29Sm90TmaWarpSpecializedAdapterINS1G_15DefaultEpilogueISJ_SK_SK_NS1F_6thread17LinearCombinationISJ_Li1EffLNS1K_9ScaleType4KindE0ELNS_15FloatRoundStyleE2ESJ_EENS1_15EpilogueDefaultEEEEEvvEEEEvNT_6ParamsE:
        .type           _ZN7cutlass13device_kernelINS_4gemm6kernel13GemmUniversalIN4cute5tupleIJiiiiEEENS1_10collective13CollectiveMmaINS1_37MainloopSm90TmaGmmaWarpSpecializedFP8ILi9ENS5_IJNS4_1CILi1EEENSA_ILi4EEESB_EEENS1_32KernelTmaWarpSpecializedPingpongEEENS5_IJNSA_ILi64EEENSA_ILi128EEESH_EEENS_12float_e5m2_tENS5_IJlSB_lEEESJ_SK_NS4_8TiledMMAINS4_8MMA_AtomIJNS4_4SM904GMMA31MMA_64x128x32_F32E5M2E5M2_SS_TNILNSO_7ScaleInE1ELSQ_1EEEEEENS4_6LayoutINS5_IJSB_SB_SB_EEENS5_IJNSA_ILi0EEESV_SV_EEEEENS5_IJNS4_10UnderscoreESY_SY_EEEEENS4_23SM90_TMA_LOAD_MULTICASTENS4_14ComposedLayoutINS4_7SwizzleILi3ELi4ELi3EEENS4_18smem_ptr_flag_bitsILi8EEENST_INS5_IJNSA_ILi8EEESH_EEENS5_IJSH_SB_EEEEEEEvNS4_8identityENS4_13SM90_TMA_LOADES1B_vS1C_EENS_8epilogue10collective6detail29Sm90TmaWarpSpecializedAdapterINS1G_15DefaultEpilogueISJ_SK_SK_NS1F_6thread17LinearCombinationISJ_Li1EffLNS1K_9ScaleType4KindE0ELNS_15FloatRoundStyleE2ESJ_EENS1_15EpilogueDefaultEEEEEvvEEEEvNT_6ParamsE,@function
        .size           _ZN7cutlass13device_kernelINS_4gemm6kernel13GemmUniversalIN4cute5tupleIJiiiiEEENS1_10collective13CollectiveMmaINS1_37MainloopSm90TmaGmmaWarpSpecializedFP8ILi9ENS5_IJNS4_1CILi1EEENSA_ILi4EEESB_EEENS1_32KernelTmaWarpSpecializedPingpongEEENS5_IJNSA_ILi64EEENSA_ILi128EEESH_EEENS_12float_e5m2_tENS5_IJlSB_lEEESJ_SK_NS4_8TiledMMAINS4_8MMA_AtomIJNS4_4SM904GMMA31MMA_64x128x32_F32E5M2E5M2_SS_TNILNSO_7ScaleInE1ELSQ_1EEEEEENS4_6LayoutINS5_IJSB_SB_SB_EEENS5_IJNSA_ILi0EEESV_SV_EEEEENS5_IJNS4_10UnderscoreESY_SY_EEEEENS4_23SM90_TMA_LOAD_MULTICASTENS4_14ComposedLayoutINS4_7SwizzleILi3ELi4ELi3EEENS4_18smem_ptr_flag_bitsILi8EEENST_INS5_IJNSA_ILi8EEESH_EEENS5_IJSH_SB_EEEEEEEvNS4_8identityENS4_13SM90_TMA_LOADES1B_vS1C_EENS_8epilogue10collective6detail29Sm90TmaWarpSpecializedAdapterINS1G_15DefaultEpilogueISJ_SK_SK_NS1F_6thread17LinearCombinationISJ_Li1EffLNS1K_9ScaleType4KindE0ELNS_15FloatRoundStyleE2ESJ_EENS1_15EpilogueDefaultEEEEEvvEEEEvNT_6ParamsE,(.L_x_219 - _ZN7cutlass13device_kernelINS_4gemm6kernel13GemmUniversalIN4cute5tupleIJiiiiEEENS1_10collective13CollectiveMmaINS1_37MainloopSm90TmaGmmaWarpSpecializedFP8ILi9ENS5_IJNS4_1CILi1EEENSA_ILi4EEESB_EEENS1_32KernelTmaWarpSpecializedPingpongEEENS5_IJNSA_ILi64EEENSA_ILi128EEESH_EEENS_12float_e5m2_tENS5_IJlSB_lEEESJ_SK_NS4_8TiledMMAINS4_8MMA_AtomIJNS4_4SM904GMMA31MMA_64x128x32_F32E5M2E5M2_SS_TNILNSO_7ScaleInE1ELSQ_1EEEEEENS4_6LayoutINS5_IJSB_SB_SB_EEENS5_IJNSA_ILi0EEESV_SV_EEEEENS5_IJNS4_10UnderscoreESY_SY_EEEEENS4_23SM90_TMA_LOAD_MULTICASTENS4_14ComposedLayoutINS4_7SwizzleILi3ELi4ELi3EEENS4_18smem_ptr_flag_bitsILi8EEENST_INS5_IJNSA_ILi8EEESH_EEENS5_IJSH_SB_EEEEEEEvNS4_8identityENS4_13SM90_TMA_LOADES1B_vS1C_EENS_8epilogue10collective6detail29Sm90TmaWarpSpecializedAdapterINS1G_15DefaultEpilogueISJ_SK_SK_NS1F_6thread17LinearCombinationISJ_Li1EffLNS1K_9ScaleType4KindE0ELNS_15FloatRoundStyleE2ESJ_EENS1_15EpilogueDefaultEEEEEvvEEEEvNT_6ParamsE)
        .other          _ZN7cutlass13device_kernelINS_4gemm6kernel13GemmUniversalIN4cute5tupleIJiiiiEEENS1_10collective13CollectiveMmaINS1_37MainloopSm90TmaGmmaWarpSpecializedFP8ILi9ENS5_IJNS4_1CILi1EEENSA_ILi4EEESB_EEENS1_32KernelTmaWarpSpecializedPingpongEEENS5_IJNSA_ILi64EEENSA_ILi128EEESH_EEENS_12float_e5m2_tENS5_IJlSB_lEEESJ_SK_NS4_8TiledMMAINS4_8MMA_AtomIJNS4_4SM904GMMA31MMA_64x128x32_F32E5M2E5M2_SS_TNILNSO_7ScaleInE1ELSQ_1EEEEEENS4_6LayoutINS5_IJSB_SB_SB_EEENS5_IJNSA_ILi0EEESV_SV_EEEEENS5_IJNS4_10UnderscoreESY_SY_EEEEENS4_23SM90_TMA_LOAD_MULTICASTENS4_14ComposedLayoutINS4_7SwizzleILi3ELi4ELi3EEENS4_18smem_ptr_flag_bitsILi8EEENST_INS5_IJNSA_ILi8EEESH_EEENS5_IJSH_SB_EEEEEEEvNS4_8identityENS4_13SM90_TMA_LOADES1B_vS1C_EENS_8epilogue10collective6detail29Sm90TmaWarpSpecializedAdapterINS1G_15DefaultEpilogueISJ_SK_SK_NS1F_6thread17LinearCombinationISJ_Li1EffLNS1K_9ScaleType4KindE0ELNS_15FloatRoundStyleE2ESJ_EENS1_15EpilogueDefaultEEEEEvvEEEEvNT_6ParamsE,@"STO_CUDA_ENTRY STV_DEFAULT"
_ZN7cutlass13device_kernelINS_4gemm6kernel13GemmUniversalIN4cute5tupleIJiiiiEEENS1_10collective13CollectiveMmaINS1_37MainloopSm90TmaGmmaWarpSpecializedFP8ILi9ENS5_IJNS4_1CILi1EEENSA_ILi4EEESB_EEENS1_32KernelTmaWarpSpecializedPingpongEEENS5_IJNSA_ILi64EEENSA_ILi128EEESH_EEENS_12float_e5m2_tENS5_IJlSB_lEEESJ_SK_NS4_8TiledMMAINS4_8MMA_AtomIJNS4_4SM904GMMA31MMA_64x128x32_F32E5M2E5M2_SS_TNILNSO_7ScaleInE1ELSQ_1EEEEEENS4_6LayoutINS5_IJSB_SB_SB_EEENS5_IJNSA_ILi0EEESV_SV_EEEEENS5_IJNS4_10UnderscoreESY_SY_EEEEENS4_23SM90_TMA_LOAD_MULTICASTENS4_14ComposedLayoutINS4_7SwizzleILi3ELi4ELi3EEENS4_18smem_ptr_flag_bitsILi8EEENST_INS5_IJNSA_ILi8EEESH_EEENS5_IJSH_SB_EEEEEEEvNS4_8identityENS4_13SM90_TMA_LOADES1B_vS1C_EENS_8epilogue10collective6detail29Sm90TmaWarpSpecializedAdapterINS1G_15DefaultEpilogueISJ_SK_SK_NS1F_6thread17LinearCombinationISJ_Li1EffLNS1K_9ScaleType4KindE0ELNS_15FloatRoundStyleE2ESJ_EENS1_15EpilogueDefaultEEEEEvvEEEEvNT_6ParamsE:
[----:B------:R-:W-:Y:S01]  /*0000*/  LDC R1, c[0x0][0x28] ;  /* 0x00000a00ff017b82 */ /* 0x000fe20000000800 */
[----:B------:R-:W0:Y:S01]  /*0010*/  S2R R16, SR_TID.X ;  /* 0x0000000000107919 */ /* 0x000e220000002100 */
[----:B------:R-:W-:Y:S01]  /*0020*/  ELECT P0, URZ, PT ;  /* 0x00000000003f782f */ /* 0x000fe20003800000 */
[----:B------:R-:W-:Y:S01]  /*0030*/  BSSY B0, `(.L_x_0) ;  /* 0x000000f000007945 */ /* 0x000fe20003800000 */
[--C-:B0-----:R-:W-:Y:S02]  /*0040*/  SHF.R.U32.HI R0, RZ, 0x5, R16.reuse ;  /* 0x00000005ff007819 */ /* 0x101fe40000011610 */
[----:B------:R-:W-:-:S03]  /*0050*/  SHF.R.U32.HI R4, RZ, 0x7, R16 ;  /* 0x00000007ff047819 */ /* 0x000fc60000011610 */
[----:B------:R-:W0:Y:S04]  /*0060*/  SHFL.IDX PT, R2, R0, RZ, 0x1f ;  /* 0x00001fff00027589 */ /* 0x000e2800000e0000 */
[----:B------:R1:W2:Y:S01]  /*0070*/  SHFL.IDX PT, R5, R4, RZ, 0x1f ;  /* 0x00001fff04057589 */ /* 0x0002a200000e0000 */
[----:B0-----:R-:W-:-:S13]  /*0080*/  ISETP.NE.OR P0, PT, R2, RZ, !P0 ;  /* 0x000000ff0200720c */ /* 0x001fda0004705670 */
[----:B-12---:R-:W-:Y:S05]  /*0090*/  @P0 BRA `(.L_x_1) ;  /* 0x0000000000200947 */ /* 0x006fea0003800000 */
[----:B------:R-:W-:Y:S02]  /*00a0*/  ULDC.64 UR4, c[0x0][0x198] ;  /* 0x0000660000047ab9 */ /* 0x000fe40000000a00 */
[----:B------:R-:W-:Y:S02]  /*00b0*/  UIADD3 UR6, UP0, UR4, 0xf0, URZ ;  /* 0x000000f004067890 */ /* 0x000fe4000ff1e03f */
[----:B------:R-:W-:Y:S02]  /*00c0*/  UIADD3 UR4, UP1, UR4, 0x1f0, URZ ;  /* 0x000001f004047890 */ /* 0x000fe4000ff3e03f */
[----:B------:R-:W-:Y:S02]  /*00d0*/  UIADD3.X UR7, URZ, UR5, URZ, UP0, !UPT ;  /* 0x000000053f077290 */ /* 0x000fe400087fe43f */
[----:B------:R-:W-:-:S07]  /*00e0*/  UIADD3.X UR5, URZ, UR5, URZ, UP1, !UPT ;  /* 0x000000053f057290 */ /* 0x000fce0008ffe43f */
[----:B------:R0:W-:Y:S02]  /*00f0*/  UTMACCTL.PF [UR6] ;  /* 0x00000000060079b9 */ /* 0x0001e40008040000 */
[----:B------:R0:W-:Y:S02]  /*0100*/  UTMACCTL.PF [UR4] ;  /* 0x00000000040079b9 */ /* 0x0001e40008040000 */
[----:B0-----:R-:W-:Y:S01]  /*0110*/  NOP ;  /* 0x0000000000007918 */ /* 0x001fe20000000000 */
.L_x_1:
[----:B------:R-:W-:Y:S05]  /*0120*/  BSYNC B0 ;  /* 0x0000000000007941 */ /* 0x000fea0003800000 */
.L_x_0:
[----:B------:R-:W0:Y:S01]  /*0130*/  SHFL.IDX PT, R6, R0, RZ, 0x1f ;  /* 0x00001fff00067589 */ /* 0x000e2200000e0000 */
[----:B------:R-:W-:Y:S02]  /*0140*/  SHF.R.S32.HI R3, RZ, 0x1f, R16 ;  /* 0x0000001fff037819 */ /* 0x000fe40000011410 */
[----:B0-----:R-:W-:-:S13]  /*0150*/  ISETP.NE.AND P0, PT, R6, RZ, PT ;  /* 0x000000ff0600720c */ /* 0x001fda0003f05270 */
[----:B------:R-:W-:Y:S05]  /*0160*/  @P0 BRA `(.L_x_2) ;  /* 0x00000000008c0947 */ /* 0x000fea0003800000 */
[----:B------:R-:W-:Y:S01]  /*0170*/  ELECT P0, URZ, PT ;  /* 0x00000000003f782f */ /* 0x000fe20003800000 */
[----:B------:R-:W-:-:S12]  /*0180*/  BSSY B0, `(.L_x_2) ;  /* 0x0000021000007945 */ /* 0x000fd80003800000 */
[----:B------:R-:W-:Y:S05]  /*0190*/  @!P0 BRA `(.L_x_3) ;  /* 0x00000000007c8947 */ /* 0x000fea0003800000 */
[----:B------:R-:W0:Y:S01]  /*01a0*/  S2UR UR8, SR_CgaCtaId ;  /* 0x00000000000879c3 */ /* 0x000e220000008800 */
[----:B------:R-:W-:Y:S01]  /*01b0*/  UMOV UR4, 0x400 ;  /* 0x0000040000047882 */ /* 0x000fe20000000000 */
[----:B------:R-:W-:Y:S01]  /*01c0*/  UMOV UR5, 0x1 ;  /* 0x0000000100057882 */ /* 0x000fe20000000000 */
[----:B------:R-:W-:Y:S02]  /*01d0*/  UMOV UR6, 0x4 ;  /* 0x0000000400067882 */ /* 0x000fe40000000000 */
[----:B------:R-:W-:-:S04]  /*01e0*/  UIADD3 UR6, -UR6, 0x100000, URZ ;  /* 0x0010000006067890 */ /* 0x000fc8000fffe13f */
[----:B------:R-:W-:Y:S02]  /*01f0*/  USHF.L.U32 UR7, UR6, 0xb, URZ ;  /* 0x0000000b06077899 */ /* 0x000fe4000800063f */
[----:B------:R-:W-:Y:S02]  /*0200*/  USHF.L.U32 UR6, UR6, 0x1, URZ ;  /* 0x0000000106067899 */ /* 0x000fe4000800063f */
[----:B0-----:R-:W-:Y:S02]  /*0210*/  ULEA UR8, UR8, UR4, 0x18 ;  /* 0x0000000408087291 */ /* 0x001fe4000f8ec03f */
[----:B------:R-:W-:-:S04]  /*0220*/  UIADD3 UR4, -UR5, 0x100000, URZ ;  /* 0x0010000005047890 */ /* 0x000fc8000fffe13f */
[----:B------:R-:W-:Y:S02]  /*0230*/  USHF.L.U32 UR5, UR4, 0xb, URZ ;  /* 0x0000000b04057899 */ /* 0x000fe4000800063f */
[----:B------:R-:W-:Y:S01]  /*0240*/  USHF.L.U32 UR4, UR4, 0x1, URZ ;  /* 0x0000000104047899 */ /* 0x000fe2000800063f */
[----:B------:R-:W0:Y:S11]  /*0250*/  FENCE.VIEW.ASYNC.S ;  /* 0x00000000000073c6 */ /* 0x000e360000000000 */
[----:B0-----:R0:W1:Y:S01]  /*0260*/  SYNCS.EXCH.64 URZ, [UR8], UR4 ;  /* 0x00000004083f75b2 */ /* 0x0010620008000100 */
[----:B------:R0:W2:Y:S01]  /*0270*/  SYNCS.EXCH.64 URZ, [UR8+0x48], UR6 ;  /* 0x00004806083f75b2 */ /* 0x0000a20008000100 */
[----:B------:R0:W3:Y:S01]  /*0280*/  SYNCS.EXCH.64 URZ, [UR8+0x8], UR4 ;  /* 0x00000804083f75b2 */ /* 0x0000e20008000100 */
[----:B------:R0:W4:Y:S01]  /*0290*/  SYNCS.EXCH.64 URZ, [UR8+0x50], UR6 ;  /* 0x00005006083f75b2 */ /* 0x0001220008000100 */
[----:B------:R0:W0:Y:S01]  /*02a0*/  SYNCS.EXCH.64 URZ, [UR8+0x10], UR4 ;  /* 0x00001004083f75b2 */ /* 0x0000220008000100 */
        /* <DEDUP_REMOVED lines=13> */
[----:B------:R-:W-:Y:S01]  /*0380*/  NOP ;  /* 0x0000000000007918 */ /* 0x000fe20000000000 */
.L_x_3:
[----:B0-----:R-:W-:Y:S05]  /*0390*/  BSYNC B0 ;  /* 0x0000000000007941 */ /* 0x001fea0003800000 */
.L_x_2:
[----:B------:R-:W0:Y:S01]  /*03a0*/  SHFL.IDX PT, R10, R0, RZ, 0x1f ;  /* 0x00001fff000a7589 */ /* 0x000e2200000e0000 */
[----:B------:R-:W-:Y:S01]  /*03b0*/  LEA.HI R3, R3, R16, RZ, 0x7 ;  /* 0x0000001003037211 */ /* 0x000fe200078f38ff */
[----:B------:R-:W5:Y:S01]  /*03c0*/  S2UR UR13, SR_CTAID.X ;  /* 0x00000000000d79c3 */ /* 0x000f620000002500 */
[----:B------:R-:W-:Y:S01]  /*03d0*/  ELECT P0, URZ, PT ;  /* 0x00000000003f782f */ /* 0x000fe20003800000 */
[----:B------:R-:W1:Y:S01]  /*03e0*/  SHFL.IDX PT, R9, R0, RZ, 0x1f ;  /* 0x00001fff00097589 */ /* 0x000e6200000e0000 */
[----:B------:R-:W-:Y:S02]  /*03f0*/  LOP3.LUT R3, R3, 0xffffff80, RZ, 0xc0, !PT ;  /* 0xffffff8003037812 */ /* 0x000fe400078ec0ff */
[----:B------:R-:W-:Y:S01]  /*0400*/  ELECT P1, URZ, PT ;  /* 0x00000000003f782f */ /* 0x000fe20003820000 */
[----:B------:R-:W-:Y:S01]  /*0410*/  NOP ;  /* 0x0000000000007918 */ /* 0x000fe20000000000 */
[----:B------:R-:W2:Y:S01]  /*0420*/  S2R R12, SR_CTAID.Y ;  /* 0x00000000000c7919 */ /* 0x000ea20000002600 */
[----:B------:R-:W-:Y:S01]  /*0430*/  ULDC UR4, c[0x0][0x150] ;  /* 0x0000540000047ab9 */ /* 0x000fe20000000800 */
[----:B------:R-:W-:Y:S01]  /*0440*/  IMAD.IADD R14, R16, 0x1, -R3 ;  /* 0x00000001100e7824 */ /* 0x000fe200078e0a03 */
[----:B------:R-:W3:Y:S01]  /*0450*/  LDC R25, c[0x0][0x148] ;  /* 0x00005200ff197b82 */ /* 0x000ee20000000800 */
[----:B------:R2:W4:Y:S01]  /*0460*/  SHFL.IDX PT, R11, R4, RZ, 0x1f ;  /* 0x00001fff040b7589 */ /* 0x00052200000e0000 */
[----:B------:R-:W-:Y:S01]  /*0470*/  UMOV UR12, 0x80 ;  /* 0x00000080000c7882 */ /* 0x000fe20000000000 */
[----:B------:R-:W-:Y:S01]  /*0480*/  NOP ;  /* 0x0000000000007918 */ /* 0x000fe20000000000 */
[----:B------:R-:W-:Y:S01]  /*0490*/  SHF.R.S32.HI R23, RZ, 0x1f, R14 ;  /* 0x0000001fff177819 */ /* 0x000fe2000001140e */
[C---:B------:R-:W-:Y:S01]  /*04a0*/  VIADD R38, R5.reuse, 0xffffffff ;  /* 0xffffffff05267836 */ /* 0x040fe20000000000 */
[----:B------:R-:W-:-:S02]  /*04b0*/  ISETP.NE.AND P2, PT, R5, RZ, PT ;  /* 0x000000ff0500720c */ /* 0x000fc40003f45270 */
[----:B------:R-:W-:Y:S02]  /*04c0*/  LEA.HI R3, R23, R14, RZ, 0x3 ;  /* 0x0000000e17037211 */ /* 0x000fe400078f18ff */
[----:B------:R-:W-:Y:S02]  /*04d0*/  ISETP.GE.U32.AND P5, PT, R38, 0x2, PT ;  /* 0x000000022600780c */ /* 0x000fe40003fa6070 */
[--C-:B------:R-:W-:Y:S02]  /*04e0*/  SHF.R.S32.HI R7, RZ, 0x3, R3.reuse ;  /* 0x00000003ff077819 */ /* 0x100fe40000011403 */
[----:B0-----:R-:W-:Y:S02]  /*04f0*/  ISETP.NE.OR P0, PT, R10, RZ, !P0 ;  /* 0x000000ff0a00720c */ /* 0x001fe40004705670 */
[----:B------:R-:W-:Y:S01]  /*0500*/  SHF.R.S32.HI R8, RZ, 0x1f, R3 ;  /* 0x0000001fff087819 */ /* 0x000fe20000011403 */
[----:B------:R-:W0:Y:S01]  /*0510*/  LDC R10, c[0x0][0x140] ;  /* 0x00005000ff0a7b82 */ /* 0x000e220000000800 */
[----:B-1----:R-:W-:-:S02]  /*0520*/  ISETP.NE.OR P1, PT, R9, RZ, !P1 ;  /* 0x000000ff0900720c */ /* 0x002fc40004f25670 */
[----:B------:R-:W-:Y:S02]  /*0530*/  LEA.HI R8, R8, R7, RZ, 0x2 ;  /* 0x0000000708087211 */ /* 0x000fe400078f10ff */
[----:B-----5:R-:W-:Y:S02]  /*0540*/  I2FP.F32.U32 R0, UR13 ;  /* 0x0000000d00007c45 */ /* 0x020fe40008201000 */
[----:B------:R-:W-:Y:S01]  /*0550*/  LOP3.LUT R8, R8, 0xfffffffc, RZ, 0xc0, !PT ;  /* 0xfffffffc08087812 */ /* 0x000fe200078ec0ff */
[----:B------:R-:W1:Y:S01]  /*0560*/  LDC R9, c[0x0][0x144] ;  /* 0x00005100ff097b82 */ /* 0x000e620000000800 */
[----:B------:R-:W-:Y:S01]  /*0570*/  SHF.R.S32.HI R3, RZ, 0x1f, R2 ;  /* 0x0000001fff037819 */ /* 0x000fe20000011402 */
[----:B------:R-:W-:Y:S01]  /*0580*/  VOTEU.ALL UP0, P0 ;  /* 0x00000000003f7886 */ /* 0x000fe20000000000 */
[----:B------:R-:W-:Y:S01]  /*0590*/  FMUL R0, R0, UR4 ;  /* 0x0000000400007c20 */ /* 0x000fe20008400000 */
[----:B--2---:R-:W-:Y:S01]  /*05a0*/  I2FP.F32.U32 R4, R12 ;  /* 0x0000000c00047245 */ /* 0x004fe20000201000 */
[----:B------:R-:W-:Y:S01]  /*05b0*/  ULDC UR4, c[0x0][0x154] ;  /* 0x0000550000047ab9 */ /* 0x000fe20000000800 */
[----:B------:R-:W-:Y:S01]  /*05c0*/  VOTEU.ALL UP1, P1 ;  /* 0x00000000003f7886 */ /* 0x000fe20000820000 */
[----:B------:R-:W-:Y:S01]  /*05d0*/  IMAD.IADD R8, R7, 0x1, -R8 ;  /* 0x0000000107087824 */ /* 0x000fe200078e0a08 */
[----:B------:R-:W2:Y:S01]  /*05e0*/  @!UP0 S2UR UR7, SR_CgaCtaId ;  /* 0x00000000000789c3 */ /* 0x000ea20000008800 */
[----:B------:R-:W-:Y:S01]  /*05f0*/  SHF.R.S32.HI R7, RZ, 0x1f, R6 ;  /* 0x0000001fff077819 */ /* 0x000fe20000011406 */
[----:B------:R-:W-:Y:S01]  /*0600*/  FMUL R4, R4, UR4 ;  /* 0x0000000404047c20 */ /* 0x000fe20008400000 */
[----:B------:R-:W-:Y:S01]  /*0610*/  LEA.HI R3, R3, R2, RZ, 0x2 ;  /* 0x0000000203037211 */ /* 0x000fe200078f10ff */
[----:B------:R-:W5:Y:S01]  /*0620*/  F2I.U32.TRUNC.NTZ R0, R0 ;  /* 0x0000000000007305 */ /* 0x000f62000020f000 */
[----:B------:R-:W-:Y:S01]  /*0630*/  LEA.HI R7, R7, R6, RZ, 0x2 ;  /* 0x0000000607077211 */ /* 0x000fe200078f10ff */
[----:B------:R-:W-:Y:S01]  /*0640*/  UMOV UR4, 0x20 ;  /* 0x0000002000047882 */ /* 0x000fe20000000000 */
[----:B------:R-:W-:Y:S01]  /*0650*/  LOP3.LUT R3, R3, 0xfffffffc, RZ, 0xc0, !PT ;  /* 0xfffffffc03037812 */ /* 0x000fe200078ec0ff */
[----:B------:R-:W4:Y:S01]  /*0660*/  @!UP1 S2UR UR10, SR_CgaCtaId ;  /* 0x00000000000a99c3 */ /* 0x000f220000008800 */
[----:B------:R-:W-:Y:S01]  /*0670*/  LOP3.LUT R7, R7, 0x3ffffffc, RZ, 0xc0, !PT ;  /* 0x3ffffffc07077812 */ /* 0x000fe200078ec0ff */
[----:B------:R-:W-:Y:S01]  /*0680*/  @!UP0 UMOV UR6, 0x400 ;  /* 0x0000040000068882 */ /* 0x000fe20000000000 */
[----:B------:R-:W-:-:S04]  /*0690*/  @!UP0 UIADD3 UR4, -UR4, 0x100000, URZ ;  /* 0x0010000004048890 */ /* 0x000fc8000fffe13f */
[----:B------:R-:W-:Y:S02]  /*06a0*/  @!UP0 USHF.L.U32 UR5, UR4, 0xb, URZ ;  /* 0x0000000b04058899 */ /* 0x000fe4000800063f */
[----:B------:R-:W-:Y:S01]  /*06b0*/  @!UP0 USHF.L.U32 UR4, UR4, 0x1, URZ ;  /* 0x0000000104048899 */ /* 0x000fe2000800063f */
[----:B------:R-:W3:Y:S01]  /*06c0*/  F2I.U32.TRUNC.NTZ R4, R4 ;  /* 0x0000000400047305 */ /* 0x000ee2000020f000 */
[----:B------:R-:W-:Y:S01]  /*06d0*/  IMAD.IADD R17, R2, 0x1, -R3 ;  /* 0x0000000102117824 */ /* 0x000fe200078e0a03 */
[----:B------:R-:W-:Y:S01]  /*06e0*/  @!UP1 UMOV UR9, 0x400 ;  /* 0x0000040000099882 */ /* 0x000fe20000000000 */
[----:B------:R-:W-:Y:S01]  /*06f0*/  IMAD.IADD R7, R6, 0x1, -R7 ;  /* 0x0000000106077824 */ /* 0x000fe200078e0a07 */
[----:B0-----:R-:W-:Y:S01]  /*0700*/  ISETP.EQ.U32.AND P4, PT, R10, 0x1, PT ;  /* 0x000000010a00780c */ /* 0x001fe20003f82070 */
[----:B------:R-:W-:Y:S01]  /*0710*/  VOTEU.ALL UP2, P1 ;  /* 0x00000000003f7886 */ /* 0x000fe20000840000 */
[----:B------:R-:W-:Y:S01]  /*0720*/  VOTEU.ALL UP3, P1 ;  /* 0x00000000003f7886 */ /* 0x000fe20000860000 */
[----:B------:R-:W-:Y:S01]  /*0730*/  IMAD R7, R7, 0x4, R8 ;  /* 0x0000000407077824 */ /* 0x000fe200078e0208 */
[----:B------:R-:W-:Y:S01]  /*0740*/  VOTEU.ALL UP4, P1 ;  /* 0x00000000003f7886 */ /* 0x000fe20000880000 */
[----:B------:R-:W-:Y:S01]  /*0750*/  VOTEU.ALL UP5, P1 ;  /* 0x00000000003f7886 */ /* 0x000fe200008a0000 */
[----:B------:R-:W-:Y:S01]  /*0760*/  ISETP.NE.AND P1, PT, R17, 0x3, PT ;  /* 0x000000031100780c */ /* 0x000fe20003f25270 */
[----:B------:R-:W-:Y:S01]  /*0770*/  IMAD.SHL.U32 R10, R7, 0x4, RZ ;  /* 0x00000004070a7824 */ /* 0x000fe200078e00ff */
[----:B--2---:R-:W-:Y:S01]  /*0780*/  @!UP0 ULEA UR8, UR7, UR6, 0x18 ;  /* 0x0000000607088291 */ /* 0x004fe2000f8ec03f */
[----:B-----5:R-:W-:Y:S01]  /*0790*/  IMAD.MOV R0, RZ, RZ, -R0 ;  /* 0x000000ffff007224 */ /* 0x020fe200078e0a00 */
[----:B------:R-:W-:-:S04]  /*07a0*/  @!UP1 UIADD3 UR6, -UR12, 0x100000, URZ ;  /* 0x001000000c069890 */ /* 0x000fc8000fffe13f */
[----:B------:R-:W-:Y:S02]  /*07b0*/  @!UP1 USHF.L.U32 UR7, UR6, 0xb, URZ ;  /* 0x0000000b06079899 */ /* 0x000fe4000800063f */
[----:B------:R-:W-:Y:S01]  /*07c0*/  @!UP1 USHF.L.U32 UR6, UR6, 0x1, URZ ;  /* 0x0000000106069899 */ /* 0x000fe2000800063f */
[----:B---3--:R-:W-:Y:S01]  /*07d0*/  IMAD.MOV R24, RZ, RZ, -R4 ;  /* 0x000000ffff187224 */ /* 0x008fe200078e0a04 */
[----:B------:R-:W-:Y:S01]  /*07e0*/  VOTEU.ALL UP0, P0 ;  /* 0x00000000003f7886 */ /* 0x000fe20000000000 */
[----:B------:R-:W-:Y:S01]  /*07f0*/  LOP3.LUT R10, R7, 0xc, R10, 0x78, !PT ;  /* 0x0000000c070a7812 */ /* 0x000fe200078e780a */
[----:B-1----:R-:W-:Y:S01]  /*0800*/  IMAD R22, R9, R0, UR13 ;  /* 0x0000000d09167e24 */ /* 0x002fe2000f8e0200 */
[----:B------:R-:W-:Y:S01]  /*0810*/  ISETP.EQ.OR P1, PT, R17, RZ, !P1 ;  /* 0x000000ff1100720c */ /* 0x000fe20004f22670 */
[----:B----4-:R-:W-:Y:S01]  /*0820*/  @!UP1 ULEA UR9, UR10, UR9, 0x18 ;  /* 0x000000090a099291 */ /* 0x010fe2000f8ec03f */
[----:B------:R-:W-:Y:S01]  /*0830*/  IMAD R3, R25, R24, R12 ;  /* 0x0000001819037224 */ /* 0x000fe200078e020c */
[----:B------:R-:W-:Y:S01]  /*0840*/  VOTEU.ALL UP1, P0 ;  /* 0x00000000003f7886 */ /* 0x000fe20000020000 */
[----:B------:R-:W-:Y:S01]  /*0850*/  LOP3.LUT P0, RZ, R14, 0x7, RZ, 0xc0, !PT ;  /* 0x000000070eff7812 */ /* 0x000fe2000780c0ff */
[----:B------:R-:W0:Y:S02]  /*0860*/  FENCE.VIEW.ASYNC.S ;  /* 0x00000000000073c6 */ /* 0x000e240000000000 */
[----:B0-----:R0:W1:Y:S01]  /*0870*/  @!UP0 SYNCS.EXCH.64 URZ, [UR8+0xc0], UR4 ;  /* 0x0000c004083f85b2 */ /* 0x0010620008000100 */
[----:B------:R-:W-:-:S02]  /*0880*/  ISETP.EQ.AND P1, PT, R5, RZ, P1 ;  /* 0x000000ff0500720c */ /* 0x000fc40000f22270 */
[----:B------:R-:W-:Y:S02]  /*0890*/  ISETP.NE.AND P3, PT, R3, R10, PT ;  /* 0x0000000a0300720c */ /* 0x000fe40003f65270 */
[----:B------:R-:W-:Y:S02]  /*08a0*/  ISETP.LT.U32.AND P0, PT, R10, 0x4, !P0 ;  /* 0x000000040a00780c */ /* 0x000fe40004701070 */
[----:B------:R-:W-:Y:S02]  /*08b0*/  ISETP.EQ.OR P3, PT, R22, RZ, !P3 ;  /* 0x000000ff1600720c */ /* 0x000fe40005f62670 */
[----:B------:R-:W-:Y:S02]  /*08c0*/  SEL R7, RZ, 0x1, !P1 ;  /* 0x00000001ff077807 */ /* 0x000fe40004800000 */
[----:B------:R-:W-:Y:S02]  /*08d0*/  R2UR UR11, R11 ;  /* 0x000000000b0b72ca */ /* 0x000fe400000e0000 */
[----:B------:R-:W-:-:S02]  /*08e0*/  PLOP3.LUT P0, PT, P0, P3, PT, 0x80, 0x0 ;  /* 0x000000000000781c */ /* 0x000fc40000707070 */
[----:B------:R-:W-:Y:S01]  /*08f0*/  SEL R7, R7, 0x2, P5 ;  /* 0x0000000207077807 */ /* 0x000fe20002800000 */
[----:B------:R0:W2:Y:S01]  /*0900*/  @!UP1 SYNCS.EXCH.64 URZ, [UR8+0xc8], UR4 ;  /* 0x0000c804083f95b2 */ /* 0x0000a20008000100 */
[----:B------:R-:W-:Y:S01]  /*0910*/  NOP ;  /* 0x0000000000007918 */ /* 0x000fe20000000000 */
[----:B------:R0:W3:Y:S01]  /*0920*/  @!UP2 SYNCS.EXCH.64 URZ, [UR9+0xa0], UR6 ;  /* 0x0000a006093fa5b2 */ /* 0x0000e20008000100 */
[----:B------:R0:W4:Y:S01]  /*0930*/  @!UP3 SYNCS.EXCH.64 URZ, [UR9+0xa8], UR6 ;  /* 0x0000a806093fb5b2 */ /* 0x0001220008000100 */
[----:B------:R0:W0:Y:S01]  /*0940*/  @!UP4 SYNCS.EXCH.64 URZ, [UR9+0xb0], UR6 ;  /* 0x0000b006093fc5b2 */ /* 0x0000220008000100 */
[----:B------:R0:W0:Y:S01]  /*0950*/  @!UP5 SYNCS.EXCH.64 URZ, [UR9+0xb8], UR6 ;  /* 0x0000b806093fd5b2 */ /* 0x0000220008000100 */
[----:B------:R-:W-:Y:S01]  /*0960*/  NOP ;  /* 0x0000000000007918 */ /* 0x000fe20000000000 */
[----:B------:R-:W-:Y:S05]  /*0970*/  @!P4 BRA `(.L_x_4) ;  /* 0x000000000008c947 */ /* 0x000fea0003800000 */
[----:B01234-:R-:W-:Y:S01]  /*0980*/  UCGABAR_ARV ;  /* 0x00000000000079c7 */ /* 0x01ffe20008000000 */
[----:B------:R-:W-:Y:S05]  /*0990*/  BRA `(.L_x_5) ;  /* 0x0000000000047947 */ /* 0x000fea0003800000 */
.L_x_4:
[----:B01234-:R-:W-:Y:S01]  /*09a0*/  NOP ;  /* 0x0000000000007918 */ /* 0x01ffe20000000000 */
.L_x_5:
[----:B------:R-:W-:Y:S01]  /*09b0*/  ULDC.64 UR4, c[0x0][0x598] ;  /* 0x0001660000047ab9 */ /* 0x000fe20000000a00 */
[----:B------:R-:W-:Y:S01]  /*09c0*/  ULDC.64 UR14, c[0x0][0x208] ;  /* 0x00008200000e7ab9 */ /* 0x000fe20000000a00 */
[----:B------:R-:W-:-:S04]  /*09d0*/  ISETP.NE.U32.AND P1, PT, RZ, UR4, PT ;  /* 0x00000004ff007c0c */ /* 0x000fc8000bf25070 */
[----:B------:R-:W-:-:S13]  /*09e0*/  ISETP.NE.AND.EX P1, PT, RZ, UR5, PT, P1 ;  /* 0x00000005ff007c0c */ /* 0x000fda000bf25310 */
[----:B------:R-:W-:Y:S05]  /*09f0*/  @!P1 BRA `(.L_x_6) ;  /* 0x00000000001c9947 */ /* 0x000fea0003800000 */
[----:B------:R-:W0:Y:S02]  /*0a00*/  LDC.64 R2, c[0x0][0x598] ;  /* 0x00016600ff027b82 */ /* 0x000e240000000a00 */
[----:B0-----:R-:W2:Y:S02]  /*0a10*/  LDG.E.64 R2, desc[UR14][R2.64] ;  /* 0x0000000e02027981 */ /* 0x001ea4000c1e1b00 */
[----:B--2---:R-:W-:-:S04]  /*0a20*/  ISETP.NE.U32.AND P1, PT, R2, RZ, PT ;  /* 0x000000ff0200720c */ /* 0x004fc80003f25070 */
[----:B------:R-:W-:-:S13]  /*0a30*/  ISETP.NE.AND.EX P1, PT, R3, RZ, PT, P1 ;  /* 0x000000ff0300720c */ /* 0x000fda0003f25310 */
[----:B------:R-:W-:Y:S05]  /*0a40*/  @!P1 BRA `(.L_x_6) ;  /* 0x0000000000089947 */ /* 0x000fea0003800000 */
[----:B------:R0:W5:Y:S01]  /*0a50*/  LD.E R11, desc[UR14][R2.64] ;  /* 0x0000000e020b7980 */ /* 0x000162000c101900 */
[----:B------:R-:W-:Y:S05]  /*0a60*/  BRA `(.L_x_7) ;  /* 0x0000000000207947 */ /* 0x000fea0003800000 */
.L_x_6:
[----:B------:R-:W-:Y:S02]  /*0a70*/  ULDC.64 UR4, c[0x0][0x588] ;  /* 0x0001620000047ab9 */ /* 0x000fe40000000a00 */
[----:B------:R-:W-:-:S04]  /*0a80*/  ISETP.NE.U32.AND P1, PT, RZ, UR4, PT ;  /* 0x00000004ff007c0c */ /* 0x000fc8000bf25070 */
[----:B------:R-:W-:-:S13]  /*0a90*/  ISETP.NE.AND.EX P1, PT, RZ, UR5, PT, P1 ;  /* 0x00000005ff007c0c */ /* 0x000fda000bf25310 */
[----:B------:R-:W-:Y:S05]  /*0aa0*/  @!P1 BRA `(.L_x_8) ;  /* 0x00000000000c9947 */ /* 0x000fea0003800000 */
[----:B------:R-:W0:Y:S02]  /*0ab0*/  LDC.64 R2, c[0x0][0x588] ;  /* 0x00016200ff027b82 */ /* 0x000e240000000a00 */
[----:B0-----:R1:W5:Y:S01]  /*0ac0*/  LDG.E R11, desc[UR14][R2.64] ;  /* 0x0000000e020b7981 */ /* 0x001362000c1e1900 */
[----:B------:R-:W-:Y:S05]  /*0ad0*/  BRA `(.L_x_7) ;  /* 0x0000000000047947 */ /* 0x000fea0003800000 */
.L_x_8:
[----:B------:R-:W2:Y:S02]  /*0ae0*/  LDC R11, c[0x0][0x580] ;  /* 0x00016000ff0b7b82 */ /* 0x000ea40000000800 */
.L_x_7:
[----:B------:R-:W-:Y:S02]  /*0af0*/  ULDC.64 UR4, c[0x0][0x5a0] ;  /* 0x0001680000047ab9 */ /* 0x000fe40000000a00 */
[----:B------:R-:W-:-:S04]  /*0b00*/  ISETP.NE.U32.AND P1, PT, RZ, UR4, PT ;  /* 0x00000004ff007c0c */ /* 0x000fc8000bf25070 */
[----:B------:R-:W-:-:S13]  /*0b10*/  ISETP.NE.AND.EX P1, PT, RZ, UR5, PT, P1 ;  /* 0x00000005ff007c0c */ /* 0x000fda000bf25310 */
[----:B------:R-:W-:Y:S05]  /*0b20*/  @!P1 BRA `(.L_x_9) ;  /* 0x00000000001c9947 */ /* 0x000fea0003800000 */
[----:B01----:R-:W0:Y:S02]  /*0b30*/  LDC.64 R2, c[0x0][0x5a0] ;  /* 0x00016800ff027b82 */ /* 0x003e240000000a00 */
[----:B0-----:R-:W3:Y:S02]  /*0b40*/  LDG.E.64 R2, desc[UR14][R2.64] ;  /* 0x0000000e02027981 */ /* 0x001ee4000c1e1b00 */
[----:B---3--:R-:W-:-:S04]  /*0b50*/  ISETP.NE.U32.AND P1, PT, R2, RZ, PT ;  /* 0x000000ff0200720c */ /* 0x008fc80003f25070 */
[----:B------:R-:W-:-:S13]  /*0b60*/  ISETP.NE.AND.EX P1, PT, R3, RZ, PT, P1 ;  /* 0x000000ff0300720c */ /* 0x000fda0003f25310 */
[----:B------:R-:W-:Y:S05]  /*0b70*/  @!P1 BRA `(.L_x_9) ;  /* 0x0000000000089947 */ /* 0x000fea0003800000 */
[----:B------:R0:W5:Y:S01]  /*0b80*/  LD.E R15, desc[UR14][R2.64] ;  /* 0x0000000e020f7980 */ /* 0x000162000c101900 */
[----:B------:R-:W-:Y:S05]  /*0b90*/  BRA `(.L_x_10) ;  /* 0x0000000000207947 */ /* 0x000fea0003800000 */
.L_x_9:
[----:B------:R-:W-:Y:S02]  /*0ba0*/  ULDC.64 UR4, c[0x0][0x590] ;  /* 0x0001640000047ab9 */ /* 0x000fe40000000a00 */
[----:B------:R-:W-:-:S04]  /*0bb0*/  ISETP.NE.U32.AND P1, PT, RZ, UR4, PT ;  /* 0x00000004ff007c0c */ /* 0x000fc8000bf25070 */
[----:B------:R-:W-:-:S13]  /*0bc0*/  ISETP.NE.AND.EX P1, PT, RZ, UR5, PT, P1 ;  /* 0x00000005ff007c0c */ /* 0x000fda000bf25310 */
[----:B------:R-:W-:Y:S05]  /*0bd0*/  @!P1 BRA `(.L_x_11) ;  /* 0x00000000000c9947 */ /* 0x000fea0003800000 */
[----:B01----:R-:W0:Y:S02]  /*0be0*/  LDC.64 R2, c[0x0][0x590] ;  /* 0x00016400ff027b82 */ /* 0x003e240000000a00 */
[----:B0-----:R1:W5:Y:S01]  /*0bf0*/  LDG.E R15, desc[UR14][R2.64] ;  /* 0x0000000e020f7981 */ /* 0x001362000c1e1900 */
[----:B------:R-:W-:Y:S05]  /*0c00*/  BRA `(.L_x_10) ;  /* 0x0000000000047947 */ /* 0x000fea0003800000 */
.L_x_11:
[----:B------:R-:W3:Y:S02]  /*0c10*/  LDC R15, c[0x0][0x584] ;  /* 0x00016100ff0f7b82 */ /* 0x000ee40000000800 */
.L_x_10:
[----:B------:R-:W4:Y:S01]  /*0c20*/  LDC R0, c[0x0][0x65c] ;  /* 0x00019700ff007b82 */ /* 0x000f220000000800 */
[----:B------:R-:W-:Y:S01]  /*0c30*/  ULDC UR8, c[0x0][0x28c] ;  /* 0x0000a30000087ab9 */ /* 0x000fe20000000800 */
[----:B------:R-:W-:Y:S01]  /*0c40*/  ISETP.NE.AND P1, PT, R5, 0x2, PT ;  /* 0x000000020500780c */ /* 0x000fe20003f25270 */
[----:B------:R-:W-:Y:S01]  /*0c50*/  UIADD3 UR8, UR8, 0x7f, URZ ;  /* 0x0000007f08087890 */ /* 0x000fe2000fffe03f */
[----:B------:R-:W-:Y:S01]  /*0c60*/  IMAD.U32 R4, RZ, RZ, UR13 ;  /* 0x0000000dff047e24 */ /* 0x000fe2000f8e00ff */
[----:B------:R-:W-:Y:S01]  /*0c70*/  UMOV UR5, URZ ;  /* 0x0000003f00057c82 */ /* 0x000fe20008000000 */
[----:B------:R-:W-:Y:S01]  /*0c80*/  UMOV UR4, URZ ;  /* 0x0000003f00047c82 */ /* 0x000fe20008000000 */
[----:B------:R-:W-:-:S04]  /*0c90*/  USHF.R.S32.HI UR9, URZ, 0x1f, UR8 ;  /* 0x0000001f3f097899 */ /* 0x000fc80008011408 */
[----:B------:R-:W-:Y:S01]  /*0ca0*/  ULEA.HI UR9, UR9, UR8, URZ, 0x7 ;  /* 0x0000000809097291 */ /* 0x000fe2000f8f383f */
[----:B----4-:R-:W-:-:S13]  /*0cb0*/  ISETP.NE.AND P3, PT, R0, 0x1, PT ;  /* 0x000000010000780c */ /* 0x010fda0003f65270 */
[----:B01----:R-:W0:Y:S01]  /*0cc0*/  @P3 LDC R3, c[0x0][0x10] ;  /* 0x00000400ff033b82 */ /* 0x003e220000000800 */
[----:B------:R-:W-:Y:S02]  /*0cd0*/  @P3 IMAD.MOV.U32 R13, RZ, RZ, RZ ;  /* 0x000000ffff0d3224 */ /* 0x000fe400078e00ff */
[----:B------:R-:W-:-:S05]  /*0ce0*/  @P3 IMAD.MOV.U32 R5, RZ, RZ, RZ ;  /* 0x000000ffff053224 */ /* 0x000fca00078e00ff */
[----:B------:R-:W1:Y:S01]  /*0cf0*/  @!P3 LDC R9, c[0x0][0xc] ;  /* 0x00000300ff09bb82 */ /* 0x000e620000000800 */
[----:B------:R-:W-:Y:S01]  /*0d00*/  ULDC UR6, c[0x0][0xc] ;  /* 0x0000030000067ab9 */ /* 0x000fe20000000800 */
[----:B------:R-:W-:Y:S02]  /*0d10*/  ULDC UR7, c[0x0][0x10] ;  /* 0x0000040000077ab9 */ /* 0x000fe40000000800 */
[----:B------:R-:W-:-:S04]  /*0d20*/  UIMAD.WIDE.U32 UR6, UR6, UR7, URZ ;  /* 0x00000007060672a5 */ /* 0x000fc8000f8e003f */
[----:B------:R-:W4:Y:S01]  /*0d30*/  LDC R8, c[0x0][0x14] ;  /* 0x00000500ff087b82 */ /* 0x000f220000000800 */
[----:B0-----:R-:W-:Y:S01]  /*0d40*/  @P3 IMAD.WIDE.U32 R2, R3, UR13, R12 ;  /* 0x0000000d03023c25 */ /* 0x001fe2000f8e000c */
[----:B------:R-:W-:-:S03]  /*0d50*/  USHF.R.S32.HI UR13, URZ, 0x7, UR9 ;  /* 0x000000073f0d7899 */ /* 0x000fc60008011409 */
[----:B------:R-:W-:Y:S02]  /*0d60*/  @P3 IMAD.IADD R3, R3, 0x1, R5 ;  /* 0x0000000103033824 */ /* 0x000fe400078e0205 */
[----:B------:R-:W-:Y:S02]  /*0d70*/  IMAD.MOV.U32 R5, RZ, RZ, RZ ;  /* 0x000000ffff057224 */ /* 0x000fe400078e00ff */
[----:B-1----:R-:W-:-:S04]  /*0d80*/  @!P3 IMAD.WIDE.U32 R4, R12, R9, R4 ;  /* 0x000000090c04b225 */ /* 0x002fc800078e0004 */
[----:B------:R-:W-:Y:S02]  /*0d90*/  @!P3 IMAD.MOV.U32 R2, RZ, RZ, R4 ;  /* 0x000000ffff02b224 */ /* 0x000fe400078e0004 */
[C---:B----4-:R-:W-:Y:S02]  /*0da0*/  IMAD R19, R8.reuse, UR7, RZ ;  /* 0x0000000708137c24 */ /* 0x050fe4000f8e02ff */
[----:B------:R-:W-:Y:S01]  /*0db0*/  IMAD.WIDE.U32 R8, R8, UR6, RZ ;  /* 0x0000000608087c25 */ /* 0x000fe2000f8e00ff */
[----:B------:R-:W-:-:S03]  /*0dc0*/  ULDC.64 UR6, c[0x0][0x650] ;  /* 0x0001940000067ab9 */ /* 0x000fc60000000a00 */
[----:B------:R-:W-:Y:S02]  /*0dd0*/  @!P3 IMAD.MOV.U32 R3, RZ, RZ, R5 ;  /* 0x000000ffff03b224 */ /* 0x000fe400078e0005 */
[----:B------:R-:W-:Y:S01]  /*0de0*/  IMAD.IADD R0, R9, 0x1, R19 ;  /* 0x0000000109007824 */ /* 0x000fe200078e0213 */
[----:B------:R-:W-:Y:S06]  /*0df0*/  @P1 BRA `(.L_x_12) ;  /* 0x0000000000201947 */ /* 0x000fec0003800000 */
[----:B------:R-:W-:Y:S01]  /*0e00*/  UISETP.GE.U32.AND UP0, UPT, UR13, 0x9, UPT ;  /* 0x000000090d00788c */ /* 0x000fe2000bf06070 */
[----:B------:R-:W-:Y:S01]  /*0e10*/  IADD3 R2, P1, R2, R8, RZ ;  /* 0x0000000802027210 */ /* 0x000fe20007f3e0ff */
[----:B------:R-:W-:-:S04]  /*0e20*/  UIMAD.WIDE.U32 UR4, UR13, 0x38e38e39, URZ ;  /* 0x38e38e390d0478a5 */ /* 0x000fc8000f8e003f */
[----:B------:R-:W-:Y:S01]  /*0e30*/  USHF.R.U32.HI UR5, URZ, 0x1, UR5 ;  /* 0x000000013f057899 */ /* 0x000fe20008011605 */
[----:B------:R-:W-:Y:S02]  /*0e40*/  IMAD.X R3, R0, 0x1, R3, P1 ;  /* 0x0000000100037824 */ /* 0x000fe400008e0603 */
[----:B------:R-:W-:Y:S02]  /*0e50*/  UMOV UR4, URZ ;  /* 0x0000003f00047c82 */ /* 0x000fe40008000000 */
[----:B------:R-:W-:Y:S02]  /*0e60*/  @UP0 ULOP3.LUT UR4, UR5, 0x1, URZ, 0xc0, !UPT ;  /* 0x0000000105040892 */ /* 0x000fe4000f8ec03f */
[----:B------:R-:W-:-:S12]  /*0e70*/  UIMAD UR5, UR5, -0x9, UR13 ;  /* 0xfffffff7050578a4 */ /* 0x000fd8000f8e020d */
.L_x_12:
[----:B------:R-:W-:Y:S01]  /*0e80*/  ISETP.GE.U32.AND P1, PT, R2, UR6, PT ;  /* 0x0000000602007c0c */ /* 0x000fe2000bf26070 */
[----:B------:R-:W-:Y:S01]  /*0e90*/  IMAD.MOV.U32 R6, RZ, RZ, -0x1 ;  /* 0xffffffffff067424 */ /* 0x000fe200078e00ff */
[----:B------:R-:W-:Y:S01]  /*0ea0*/  PRMT R18, RZ, 0x7610, R18 ;  /* 0x00007610ff127816 */ /* 0x000fe20000000012 */
[----:B------:R-:W-:Y:S01]  /*0eb0*/  IMAD.MOV.U32 R5, RZ, RZ, -0x1 ;  /* 0xffffffffff057424 */ /* 0x000fe200078e00ff */
[----:B------:R-:W-:Y:S01]  /*0ec0*/  ISETP.GE.U32.AND.EX P1, PT, R3, UR7, PT, P1 ;  /* 0x0000000703007c0c */ /* 0x000fe2000bf26110 */
[----:B------:R-:W-:-:S12]  /*0ed0*/  IMAD.MOV.U32 R4, RZ, RZ, -0x1 ;  /* 0xffffffffff047424 */ /* 0x000fd800078e00ff */
[----:B------:R-:W-:Y:S05]  /*0ee0*/  @P1 BRA `(.L_x_13) ;  /* 0x0000000400241947 */ /* 0x000fea0003800000 */
[----:B------:R-:W0:Y:S01]  /*0ef0*/  LDC.64 R28, c[0x0][0x628] ;  /* 0x00018a00ff1c7b82 */ /* 0x000e220000000a00 */
[----:B------:R-:W-:Y:S02]  /*0f00*/  IMAD.MOV.U32 R4, RZ, RZ, R2 ;  /* 0x000000ffff047224 */ /* 0x000fe400078e0002 */
[----:B------:R-:W-:-:S05]  /*0f10*/  IMAD.MOV.U32 R5, RZ, RZ, R3 ;  /* 0x000000ffff057224 */ /* 0x000fca00078e0003 */
[----:B------:R-:W1:Y:S08]  /*0f20*/  LDC R6, c[0x0][0x630] ;  /* 0x00018c00ff067b82 */ /* 0x000e700000000800 */
[----:B------:R-:W4:Y:S01]  /*0f30*/  LDC.64 R30, c[0x0][0x620] ;  /* 0x00018800ff1e7b82 */ /* 0x000f220000000a00 */
[----:B0-----:R-:W-:-:S04]  /*0f40*/  ISETP.NE.U32.AND P1, PT, R28, RZ, PT ;  /* 0x000000ff1c00720c */ /* 0x001fc80003f25070 */
[----:B------:R-:W-:-:S13]  /*0f50*/  ISETP.NE.AND.EX P1, PT, R29, RZ, PT, P1 ;  /* 0x000000ff1d00720c */ /* 0x000fda0003f25310 */
[----:B-1--4-:R-:W-:Y:S05]  /*0f60*/  @!P1 BRA `(.L_x_14) ;  /* 0x0000000000289947 */ /* 0x012fea0003800000 */
[----:B------:R-:W0:Y:S02]  /*0f70*/  LDC R21, c[0x0][0x634] ;  /* 0x00018d00ff157b82 */ /* 0x000e240000000800 */
[----:B0-----:R-:W-:-:S05]  /*0f80*/  IADD3 R21, P1, R2, R21, RZ ;  /* 0x0000001502157210 */ /* 0x001fca0007f3e0ff */
[----:B------:R-:W-:-:S04]  /*0f90*/  IMAD.X R27, RZ, RZ, R3, P1 ;  /* 0x000000ffff1b7224 */ /* 0x000fc800008e0603 */
[----:B------:R-:W-:-:S04]  /*0fa0*/  IMAD.WIDE.U32 R4, R27, R28, RZ ;  /* 0x0000001c1b047225 */ /* 0x000fc800078e00ff */
[----:B------:R-:W-:-:S04]  /*0fb0*/  IMAD.WIDE.U32 R18, P1, R21, R29, R4 ;  /* 0x0000001d15127225 */ /* 0x000fc80007820004 */
[----:B------:R-:W-:-:S04]  /*0fc0*/  IMAD.WIDE.U32 R4, R21, R28, RZ ;  /* 0x0000001c15047225 */ /* 0x000fc800078e00ff */
[----:B------:R-:W-:Y:S01]  /*0fd0*/  IMAD.X R21, RZ, RZ, RZ, P1 ;  /* 0x000000ffff157224 */ /* 0x000fe200008e06ff */
[----:B------:R-:W-:Y:S01]  /*0fe0*/  IADD3 RZ, P1, R5, R18, RZ ;  /* 0x0000001205ff7210 */ /* 0x000fe20007f3e0ff */
[----:B------:R-:W-:-:S04]  /*0ff0*/  IMAD.MOV.U32 R20, RZ, RZ, R19 ;  /* 0x000000ffff147224 */ /* 0x000fc800078e0013 */
[----:B------:R-:W-:-:S08]  /*1000*/  IMAD.WIDE.U32.X R4, R27, R29, R20, P1 ;  /* 0x0000001d1b047225 */ /* 0x000fd000008e0414 */
.L_x_14:
[----:B------:R-:W0:Y:S01]  /*1010*/  LDC.64 R32, c[0x0][0x640] ;  /* 0x00019000ff207b82 */ /* 0x000e220000000a00 */
[-CC-:B------:R-:W-:Y:S01]  /*1020*/  SHF.R.U64 R34, R4, R6.reuse, R5.reuse ;  /* 0x0000000604227219 */ /* 0x180fe20000001205 */
[----:B------:R-:W-:Y:S01]  /*1030*/  IMAD.MOV.U32 R37, RZ, RZ, 0x1 ;  /* 0x00000001ff257424 */ /* 0x000fe200078e00ff */
[----:B------:R-:W-:Y:S02]  /*1040*/  SHF.R.U32.HI R4, RZ, R6, R5 ;  /* 0x00000006ff047219 */ /* 0x000fe40000011605 */
[----:B------:R-:W-:-:S03]  /*1050*/  IADD3 R19, P1, RZ, -R34, RZ ;  /* 0x80000022ff137210 */ /* 0x000fc60007f3e0ff */
[----:B------:R-:W1:Y:S02]  /*1060*/  LDC R18, c[0x0][0x618] ;  /* 0x00018600ff127b82 */ /* 0x000e640000000800 */
[----:B------:R-:W-:-:S04]  /*1070*/  IMAD.X R5, RZ, RZ, ~R4, P1 ;  /* 0x000000ffff057224 */ /* 0x000fc800008e0e04 */
[-C--:B------:R-:W-:Y:S02]  /*1080*/  IMAD R6, R5, R30.reuse, RZ ;  /* 0x0000001e05067224 */ /* 0x080fe400078e02ff */
[----:B------:R-:W4:Y:S01]  /*1090*/  LDC R21, c[0x0][0x608] ;  /* 0x00018200ff157b82 */ /* 0x000f220000000800 */
[----:B------:R-:W-:-:S04]  /*10a0*/  IMAD.WIDE.U32 R4, R19, R30, R2 ;  /* 0x0000001e13047225 */ /* 0x000fc800078e0002 */
[----:B------:R-:W-:-:S03]  /*10b0*/  IMAD R19, R19, R31, R6 ;  /* 0x0000001f13137224 */ /* 0x000fc600078e0206 */
[----:B------:R-:W2:Y:S01]  /*10c0*/  LDC R26, c[0x0][0x658] ;  /* 0x00019600ff1a7b82 */ /* 0x000ea20000000800 */
[----:B------:R-:W-:Y:S01]  /*10d0*/  IMAD.IADD R5, R5, 0x1, R19 ;  /* 0x0000000105057824 */ /* 0x000fe200078e0213 */
[----:B0-----:R-:W-:Y:S01]  /*10e0*/  ISETP.NE.U32.AND P1, PT, R32, RZ, PT ;  /* 0x000000ff2000720c */ /* 0x001fe20003f25070 */
[----:B------:R-:W-:-:S03]  /*10f0*/  IMAD.MOV.U32 R19, RZ, RZ, -0x1 ;  /* 0xffffffffff137424 */ /* 0x000fc600078e00ff */
[----:B------:R-:W-:Y:S02]  /*1100*/  ISETP.NE.AND.EX P1, PT, R33, RZ, PT, P1 ;  /* 0x000000ff2100720c */ /* 0x000fe40003f25310 */
[----:B------:R-:W0:Y:S01]  /*1110*/  LDC R31, c[0x0][0x600] ;  /* 0x00018000ff1f7b82 */ /* 0x000e220000000800 */
[-CC-:B-1----:R-:W-:Y:S02]  /*1120*/  SHF.R.U64 R29, R4, R18.reuse, R5.reuse ;  /* 0x00000012041d7219 */ /* 0x182fe40000001205 */
[----:B------:R-:W-:-:S05]  /*1130*/  SHF.R.U32.HI R4, RZ, R18, R5 ;  /* 0x00000012ff047219 */ /* 0x000fca0000011605 */
[----:B------:R-:W1:Y:S01]  /*1140*/  LDC R28, c[0x0][0x648] ;  /* 0x00019200ff1c7b82 */ /* 0x000e620000000800 */
[-CC-:B----4-:R-:W-:Y:S02]  /*1150*/  SHF.R.U64 R39, R29, R21.reuse, R4.reuse ;  /* 0x000000151d277219 */ /* 0x190fe40000001204 */
[----:B------:R-:W-:-:S05]  /*1160*/  SHF.R.U32.HI R5, RZ, R21, R4 ;  /* 0x00000015ff057219 */ /* 0x000fca0000011604 */
[----:B------:R-:W4:Y:S01]  /*1170*/  LDC R35, c[0x0][0x638] ;  /* 0x00018e00ff237b82 */ /* 0x000f220000000800 */
[-C--:B--2---:R-:W-:Y:S02]  /*1180*/  SHF.L.U32 R4, R19, R26.reuse, RZ ;  /* 0x0000001a13047219 */ /* 0x084fe400000006ff */
[--C-:B------:R-:W-:Y:S02]  /*1190*/  SHF.R.U64 R36, R39, R26, R5.reuse ;  /* 0x0000001a27247219 */ /* 0x100fe40000001205 */
[----:B------:R-:W-:Y:S02]  /*11a0*/  LOP3.LUT R6, RZ, R4, RZ, 0x33, !PT ;  /* 0x00000004ff067212 */ /* 0x000fe400078e33ff */
[----:B------:R-:W-:Y:S01]  /*11b0*/  SHF.R.U32.HI R5, RZ, R26, R5 ;  /* 0x0000001aff057219 */ /* 0x000fe20000011605 */
[----:B------:R-:W2:Y:S01]  /*11c0*/  LDC R30, c[0x0][0x610] ;  /* 0x00018400ff1e7b82 */ /* 0x000ea20000000800 */
[----:B------:R-:W-:Y:S01]  /*11d0*/  IMAD.MOV.U32 R4, RZ, RZ, R36 ;  /* 0x000000ffff047224 */ /* 0x000fe200078e0024 */
[----:B------:R-:W-:Y:S06]  /*11e0*/  @!P1 BRA `(.L_x_15) ;  /* 0x0000000000289947 */ /* 0x000fec0003800000 */
[----:B------:R-:W3:Y:S02]  /*11f0*/  LDC R21, c[0x0][0x64c] ;  /* 0x00019300ff157b82 */ /* 0x000ee40000000800 */
[----:B---3--:R-:W-:-:S05]  /*1200*/  IADD3 R21, P1, R36, R21, RZ ;  /* 0x0000001524157210 */ /* 0x008fca0007f3e0ff */
        /* <DEDUP_REMOVED lines=8> */
.L_x_15:
[----:B-1----:R-:W-:Y:S01]  /*1290*/  SHF.R.U64 R13, R4, R28, R5 ;  /* 0x0000001c040d7219 */ /* 0x002fe20000001205 */
[----:B------:R-:W-:Y:S01]  /*12a0*/  @P3 IMAD R22, R25, R24, R12 ;  /* 0x0000001819163224 */ /* 0x000fe200078e020c */
[----:B------:R-:W-:Y:S02]  /*12b0*/  SHF.L.U32 R4, R37, R26, RZ ;  /* 0x0000001a25047219 */ /* 0x000fe400000006ff */
[----:B------:R-:W-:Y:S01]  /*12c0*/  LOP3.LUT R5, R39, R6, RZ, 0xc0, !PT ;  /* 0x0000000627057212 */ /* 0x000fe200078ec0ff */
[----:B0-----:R-:W-:Y:S02]  /*12d0*/  VIADD R6, R31, 0xffffffff ;  /* 0xffffffff1f067836 */ /* 0x001fe40000000000 */
[----:B------:R-:W-:Y:S02]  /*12e0*/  IMAD.MOV R18, RZ, RZ, -R13 ;  /* 0x000000ffff127224 */ /* 0x000fe400078e0a0d */
[----:B------:R-:W-:Y:S01]  /*12f0*/  IMAD R5, R4, R13, R5 ;  /* 0x0000000d04057224 */ /* 0x000fe200078e0205 */
[----:B------:R-:W-:Y:S01]  /*1300*/  LOP3.LUT R13, R29, R6, RZ, 0xc0, !PT ;  /* 0x000000061d0d7212 */ /* 0x000fe200078ec0ff */
[----:B----4-:R-:W-:-:S02]  /*1310*/  IMAD R4, R18, R35, R36 ;  /* 0x0000002312047224 */ /* 0x010fc400078e0224 */
[----:B--2---:R-:W-:Y:S02]  /*1320*/  IMAD R6, R5, R30, R22 ;  /* 0x0000001e05067224 */ /* 0x004fe400078e0216 */
[----:B------:R-:W-:Y:S02]  /*1330*/  IMAD R13, R4, R31, R13 ;  /* 0x0000001f040d7224 */ /* 0x000fe400078e020d */
[----:B------:R-:W-:Y:S02]  /*1340*/  IMAD.MOV.U32 R18, RZ, RZ, 0x1 ;  /* 0x00000001ff127424 */ /* 0x000fe400078e00ff */
[----:B------:R-:W-:Y:S01]  /*1350*/  IMAD.MOV.U32 R4, RZ, RZ, R34 ;  /* 0x000000ffff047224 */ /* 0x000fe200078e0022 */
[----:B------:R-:W-:Y:S02]  /*1360*/  SEL R5, R13, R6, !P3 ;  /* 0x000000060d057207 */ /* 0x000fe40005800000 */
[----:B------:R-:W-:-:S07]  /*1370*/  SEL R6, R6, R13, !P3 ;  /* 0x0000000d06067207 */ /* 0x000fce0005800000 */
.L_x_13:
[----:B------:R-:W-:Y:S05]  /*1380*/  @!P4 BRA `(.L_x_16) ;  /* 0x00000000000cc947 */ /* 0x000fea0003800000 */
[----:B------:R-:W-:Y:S01]  /*1390*/  UCGABAR_WAIT ;  /* 0x0000000000007dc7 */ /* 0x000fe20008000000 */
[----:B------:R-:W-:Y:S01]  /*13a0*/  CCTL.IVALL ;  /* 0x00000000ff00798f */ /* 0x000fe20002000000 */
[----:B------:R-:W-:Y:S05]  /*13b0*/  BRA `(.L_x_17) ;  /* 0x0000000000047947 */ /* 0x000fea0003800000 */
.L_x_16:
[----:B------:R-:W-:Y:S06]  /*13c0*/  BAR.SYNC.DEFER_BLOCKING 0x0 ;  /* 0x0000000000007b1d */ /* 0x000fec0000010000 */
.L_x_17:
[----:B------:R-:W-:Y:S05]  /*13d0*/  @!P2 BRA `(.L_x_18) ;  /* 0x0000006c00c0a947 */ /* 0x000fea0003800000 */
[----:B------:R-:W-:-:S13]  /*13e0*/  ISETP.GT.U32.AND P1, PT, R38, 0x1, PT ;  /* 0x000000012600780c */ /* 0x000fda0003f24070 */
[----:B------:R-:W-:Y:S05]  /*13f0*/  @P1 EXIT ;  /* 0x000000000000194d */ /* 0x000fea0003800000 */
.L_x_19:
[----:B------:R-:W-:-:S08]  /*1400*/  NOP ;  /* 0x0000000000007918 */ /* 0x000fd00000000000 */
[----:B------:R-:W0:Y:S02]  /*1410*/  USETMAXREG.TRY_ALLOC.CTAPOOL UP0, 0xe8 ;  /* 0x000000e8000079c8 */ /* 0x000e240008000600 */
[----:B0-----:R-:W-:-:S13]  /*1420*/  PLOP3.LUT P1, PT, PT, PT, UP0, 0x80, 0x0 ;  /* 0x000000000000781c */ /* 0x001fda0003f2f008 */
[----:B------:R-:W-:Y:S05]  /*1430*/  @!P1 BRA `(.L_x_19) ;  /* 0xfffffffc00f09947 */ /* 0x000fea000383ffff */
[----:B------:R-:W-:-:S13]  /*1440*/  LOP3.LUT P1, RZ, R18, 0xff, RZ, 0xc0, !PT ;  /* 0x000000ff12ff7812 */ /* 0x000fda000782c0ff */
[----:B------:R-:W-:Y:S05]  /*1450*/  @!P1 EXIT ;  /* 0x000000000000994d */ /* 0x000fea0003800000 */
[----:B------:R-:W0:Y:S01]  /*1460*/  S2UR UR6, SR_CgaCtaId ;  /* 0x00000000000679c3 */ /* 0x000e220000008800 */
[CC--:B------:R-:W-:Y:S01]  /*1470*/  LEA.HI R13, R23.reuse, R14.reuse, RZ, 0x2 ;  /* 0x0000000e170d7211 */ /* 0x0c0fe200078f10ff */
[----:B------:R-:W-:Y:S01]  /*1480*/  UIADD3 UR7, UR11, -0x1, URZ ;  /* 0xffffffff0b077890 */ /* 0x000fe2000fffe03f */
[----:B------:R-:W-:Y:S01]  /*1490*/  LEA.HI R23, R23, R14, RZ, 0x5 ;  /* 0x0000000e17177211 */ /* 0x000fe200078f28ff */
[----:B------:R-:W-:Y:S01]  /*14a0*/  UMOV UR9, 0x400 ;  /* 0x0000040000097882 */ /* 0x000fe20000000000 */
[--C-:B------:R-:W-:Y:S01]  /*14b0*/  SHF.R.S32.HI R12, RZ, 0x2, R13.reuse ;  /* 0x00000002ff0c7819 */ /* 0x100fe2000001140d */
[----:B------:R-:W-:Y:S01]  /*14c0*/  UISETP.LT.AND UP0, UPT, UR13, 0x1, UPT ;  /* 0x000000010d00788c */ /* 0x000fe2000bf01270 */
[----:B------:R-:W-:Y:S01]  /*14d0*/  SHF.R.S32.HI R17, RZ, 0x1f, R13 ;  /* 0x0000001fff117819 */ /* 0x000fe2000001140d */
[----:B------:R-:W-:Y:S01]  /*14e0*/  USHF.L.U32 UR21, UR13, 0x1, URZ ;  /* 0x000000010d157899 */ /* 0x000fe2000800063f */
[----:B------:R-:W-:Y:S01]  /*14f0*/  SHF.R.S32.HI R23, RZ, 0x5, R23 ;  /* 0x00000005ff177819 */ /* 0x000fe20000011417 */
[----:B------:R-:W-:Y:S01]  /*1500*/  USEL UR10, UR13, 0x1, UP0 ;  /* 0x000000010d0a7887 */ /* 0x000fe20008000000 */
[----:B------:R-:W-:Y:S01]  /*1510*/  LEA.HI R17, R17, R12, RZ, 0x3 ;  /* 0x0000000c11117211 */ /* 0x000fe200078f18ff */
[----:B------:R-:W-:Y:S01]  /*1520*/  UISETP.NE.AND UP0, UPT, UR7, URZ, UPT ;  /* 0x0000003f0700728c */ /* 0x000fe2000bf05270 */
[----:B------:R-:W-:Y:S01]  /*1530*/  LOP3.LUT R149, R7, 0x1, RZ, 0xfc, !PT ;  /* 0x0000000107957812 */ /* 0x000fe200078efcff */
[----:B------:R-:W-:Y:S01]  /*1540*/  UIADD3 UR10, -UR10, UR13, URZ ;  /* 0x0000000d0a0a7290 */ /* 0x000fe2000fffe13f */
[----:B------:R-:W-:-:S05]  /*1550*/  LOP3.LUT R17, R17, 0xfffffff8, RZ, 0xc0, !PT ;  /* 0xfffffff811117812 */ /* 0x000fca00078ec0ff */
[----:B------:R-:W-:Y:S01]  /*1560*/  IMAD.IADD R12, R12, 0x1, -R17 ;  /* 0x000000010c0c7824 */ /* 0x000fe200078e0a11 */
[----:B------:R-:W-:Y:S01]  /*1570*/  LOP3.LUT R17, R13, 0xfffffffc, RZ, 0xc0, !PT ;  /* 0xfffffffc0d117812 */ /* 0x000fe200078ec0ff */
[----:B0-----:R-:W-:-:S03]  /*1580*/  ULEA UR9, UR6, UR9, 0x18 ;  /* 0x0000000906097291 */ /* 0x001fc6000f8ec03f */
[--C-:B------:R-:W-:Y:S01]  /*1590*/  SHF.R.S32.HI R13, RZ, 0x1f, R12.reuse ;  /* 0x0000001fff0d7819 */ /* 0x100fe2000001140c */
[----:B------:R-:W-:Y:S01]  /*15a0*/  USHF.L.U32 UR6, UR7, 0x3, URZ ;  /* 0x0000000307067899 */ /* 0x000fe2000800063f */
[C-C-:B------:R-:W-:Y:S01]  /*15b0*/  IMAD R16, R23.reuse, -0x10, -R12.reuse ;  /* 0xfffffff017107824 */ /* 0x140fe200078e0a0c */
[----:B------:R-:W-:Y:S01]  /*15c0*/  USEL UR7, URZ, 0x1, UP0 ;  /* 0x000000013f077887 */ /* 0x000fe20008000000 */
[----:B------:R-:W-:Y:S01]  /*15d0*/  IMAD.IADD R14, R14, 0x1, -R17 ;  /* 0x000000010e0e7824 */ /* 0x000fe200078e0a11 */
[----:B------:R-:W-:Y:S01]  /*15e0*/  ULOP3.LUT UR6, UR6, 0x8, URZ, 0xc0, !UPT ;  /* 0x0000000806067892 */ /* 0x000fe2000f8ec03f */
[----:B------:R-:W-:Y:S01]  /*15f0*/  IMAD.WIDE R12, R23, 0x10, R12 ;  /* 0x00000010170c7825 */ /* 0x000fe200078e020c */
[----:B------:R-:W-:Y:S02]  /*1600*/  UIADD3 UR22, UR9, 0xa0, URZ ;  /* 0x000000a009167890 */ /* 0x000fe4000fffe03f */
[----:B------:R-:W-:Y:S01]  /*1610*/  ULOP3.LUT UR23, UR6, 0x8, URZ, 0x3c, !UPT ;  /* 0x0000000806177892 */ /* 0x000fe2000f8e3c3f */
[----:B------:R-:W-:Y:S01]  /*1620*/  IMAD.U32 R150, RZ, RZ, UR7 ;  /* 0x00000007ff967e24 */ /* 0x000fe2000f8e00ff */
[----:B------:R-:W-:-:S02]  /*1630*/  ULOP3.LUT UR12, UR6, 0x18, URZ, 0x3c, !UPT ;  /* 0x00000018060c7892 */ /* 0x000fc4000f8e3c3f */
[----:B------:R-:W-:Y:S01]  /*1640*/  ULEA UR11, UR11, UR22, 0x3 ;  /* 0x000000160b0b7291 */ /* 0x000fe2000f8e183f */
[----:B------:R-:W-:Y:S02]  /*1650*/  ULDC UR6, c[0x0][0x284] ;  /* 0x0000a10000067ab9 */ /* 0x000fe40000000800 */
[----:B------:R-:W-:-:S09]  /*1660*/  VIADD R16, R16, UR6 ;  /* 0x0000000610107c36 */ /* 0x000fd20008000000 */
.L_x_174:
[----:B------:R-:W-:Y:S01]  /*1670*/  SHF.L.U32 R17, R150, 0x1f, RZ ;  /* 0x0000001f96117819 */ /* 0x000fe200000006ff */
[----:B------:R-:W0:Y:S01]  /*1680*/  LDC R18, c[0x0][0x28c] ;  /* 0x0000a300ff127b82 */ /* 0x000e220000000800 */
[----:B------:R-:W-:Y:S01]  /*1690*/  UMOV UR6, URZ ;  /* 0x0000003f00067c82 */ /* 0x000fe20008000000 */
[----:B------:R-:W-:Y:S01]  /*16a0*/  UMOV UR20, UR5 ;  /* 0x0000000500147c82 */ /* 0x000fe20008000000 */
[----:B-1----:R-:W1:Y:S01]  /*16b0*/  SYNCS.PHASECHK.TRANS64.TRYWAIT P1, [UR11+-0x8], R17 ;  /* 0xfffff811ff0075a7 */ /* 0x002e62000802014b */
[----:B0-----:R-:W-:Y:S01]  /*16c0*/  ISETP.GE.AND P2, PT, R18, 0x1, PT ;  /* 0x000000011200780c */ /* 0x001fe20003f46270 */
[----:B-1-34-:R-:W-:-:S12]  /*16d0*/  @!P1 BRA `(.L_x_20) ;  /* 0x0000007c00b09947 */ /* 0x01afd80003800000 */
.L_x_201:
[----:B------:R-:W-:Y:S01]  /*16e0*/  UMOV UR7, URZ ;  /* 0x0000003f00077c82 */ /* 0x000fe20008000000 */
[----:B------:R-:W-:Y:S01]  /*16f0*/  UMOV UR8, URZ ;  /* 0x0000003f00087c82 */ /* 0x000fe20008000000 */
[----:B------:R-:W-:Y:S02]  /*1700*/  CS2R R88, SRZ ;  /* 0x0000000000587805 */ /* 0x000fe4000001ff00 */
[----:B------:R-:W-:Y:S01]  /*1710*/  CS2R R22, SRZ ;  /* 0x0000000000167805 */ /* 0x000fe2000001ff00 */
[----:B0-----:R-:W-:Y:S01]  /*1720*/  IMAD.MOV.U32 R17, RZ, RZ, RZ ;  /* 0x000000ffff117224 */ /* 0x001fe200078e00ff */
[----:B------:R-:W-:Y:S02]  /*1730*/  CS2R R90, SRZ ;  /* 0x00000000005a7805 */ /* 0x000fe4000001ff00 */
[----:B------:R-:W-:Y:S02]  /*1740*/  CS2R R92, SRZ ;  /* 0x00000000005c7805 */ /* 0x000fe4000001ff00 */
[----:B------:R-:W-:-:S02]  /*1750*/  CS2R R94, SRZ ;  /* 0x00000000005e7805 */ /* 0x000fc4000001ff00 */
[----:B------:R-:W-:Y:S02]  /*1760*/  CS2R R96, SRZ ;  /* 0x0000000000607805 */ /* 0x000fe4000001ff00 */
[----:B------:R-:W-:Y:S02]  /*1770*/  CS2R R98, SRZ ;  /* 0x0000000000627805 */ /* 0x000fe4000001ff00 */
[----:B------:R-:W-:Y:S02]  /*1780*/  CS2R R100, SRZ ;  /* 0x0000000000647805 */ /* 0x000fe4000001ff00 */
        /* <DEDUP_REMOVED lines=22> */
[----:B------:R-:W-:Y:S01]  /*18f0*/  CS2R R146, SRZ ;  /* 0x0000000000927805 */ /* 0x000fe2000001ff00 */
[----:B------:R-:W-:Y:S01]  /*1900*/  IMAD.MOV.U32 R148, RZ, RZ, RZ ;  /* 0x000000ffff947224 */ /* 0x000fe200078e00ff */
[----:B------:R-:W-:Y:S01]  /*1910*/  CS2R R24, SRZ ;  /* 0x0000000000187805 */ /* 0x000fe2000001ff00 */
[----:B------:R-:W-:Y:S01]  /*1920*/  IMAD.U32 R151, RZ, RZ, UR4 ;  /* 0x00000004ff977e24 */ /* 0x000fe2000f8e00ff */
        /* <DEDUP_REMOVED lines=30> */
[----:B------:R-:W-:Y:S01]  /*1b10*/  CS2R R86, SRZ ;  /* 0x0000000000567805 */ /* 0x000fe2000001ff00 */
[----:B------:R-:W-:Y:S06]  /*1b20*/  @!P2 BRA `(.L_x_21) ;  /* 0x00000008006ca947 */ /* 0x000fec0003800000 */
[----:B------:R-:W-:-:S13]  /*1b30*/  ISETP.NE.AND P2, PT, R149, 0x3, PT ;  /* 0x000000039500780c */ /* 0x000fda0003f45270 */
[----:B------:R-:W-:Y:S05]  /*1b40*/  @!P2 BRA `(.L_x_22) ;  /* 0x000000000004a947 */ /* 0x000fea0003800000 */
[----:B------:R-:W-:Y:S01]  /*1b50*/  BPT.TRAP 0x1 ;  /* 0x000000040000795c */ /* 0x000fe20000300000 */
.L_x_22:
[----:B------:R-:W-:Y:S01]  /*1b60*/  ULEA UR6, UR5, UR9, 0x3 ;  /* 0x0000000905067291 */ /* 0x000fe2000f8e183f */
[----:B------:R-:W-:-:S05]  /*1b70*/  IMAD.U32 R17, RZ, RZ, UR4 ;  /* 0x00000004ff117e24 */ /* 0x000fca000f8e00ff */
[----:B------:R-:W-:-:S04]  /*1b80*/  SHF.L.U32 R17, R17, 0x1f, RZ ;  /* 0x0000001f11117819 */ /* 0x000fc800000006ff */
[----:B------:R0:W1:Y:S01]  /*1b90*/  SYNCS.PHASECHK.TRANS64.TRYWAIT P1, [UR6], R17 ;  /* 0x00000011ff0075a7 */ /* 0x0000620008020146 */
[----:B------:R-:W-:Y:S05]  /*1ba0*/  @!P2 BRA `(.L_x_23) ;  /* 0x000000000004a947 */ /* 0x000fea0003800000 */
[----:B------:R-:W-:Y:S01]  /*1bb0*/  BPT.TRAP 0x1 ;  /* 0x000000040000795c */ /* 0x000fe20000300000 */
.L_x_23:
[----:B-1----:R-:W-:Y:S05]  /*1bc0*/  @P1 BRA `(.L_x_24) ;  /* 0x0000000000081947 */ /* 0x002fea0003800000 */
[----:B------:R-:W1:Y:S02]  /*1bd0*/  SYNCS.PHASECHK.TRANS64.TRYWAIT P1, [UR6], R17 ;  /* 0x00000011ff0075a7 */ /* 0x000e640008020146 */
[----:B-1----:R-:W-:Y:S05]  /*1be0*/  @!P1 BRA `(.L_x_25) ;  /* 0x0000007800849947 */ /* 0x002fea0003800000 */
.L_x_24:
[----:B------:R-:W-:Y:S01]  /*1bf0*/  UIADD3 UR6, UR9, 0x180, URZ ;  /* 0x0000018009067890 */ /* 0x000fe2000fffe03f */
[----:B------:R-:W-:Y:S01]  /*1c00*/  WARPGROUP.ARRIVE ;  /* 0x00000000000079c5 */ /* 0x000fe20000000000 */
[----:B------:R-:W-:Y:S01]  /*1c10*/  UIADD3 UR7, UR9, 0x12180, URZ ;  /* 0x0001218009077890 */ /* 0x000fe2000fffe03f */
[----:B------:R-:W-:Y:S01]  /*1c20*/  CS2R R88, SRZ ;  /* 0x0000000000587805 */ /* 0x000fe2000001ff00 */
[----:B------:R-:W-:Y:S01]  /*1c30*/  USHF.R.U32.HI UR6, URZ, 0x4, UR6 ;  /* 0x000000043f067899 */ /* 0x000fe20008011606 */
[----:B------:R-:W-:Y:S01]  /*1c40*/  CS2R R22, SRZ ;  /* 0x0000000000167805 */ /* 0x000fe2000001ff00 */
[----:B------:R-:W-:Y:S01]  /*1c50*/  USHF.R.U32.HI UR7, URZ, 0x4, UR7 ;  /* 0x000000043f077899 */ /* 0x000fe20008011607 */
[----:B01----:R-:W-:Y:S01]  /*1c60*/  IMAD.MOV.U32 R17, RZ, RZ, RZ ;  /* 0x000000ffff117224 */ /* 0x003fe200078e00ff */
[----:B------:R-:W-:Y:S01]  /*1c70*/  ULOP3.LUT UR6, UR6, 0x3fff, URZ, 0xc0, !UPT ;  /* 0x00003fff06067892 */ /* 0x000fe2000f8ec03f */
[----:B------:R-:W-:Y:S01]  /*1c80*/  CS2R R90, SRZ ;  /* 0x00000000005a7805 */ /* 0x000fe2000001ff00 */
[----:B------:R-:W-:Y:S01]  /*1c90*/  ULOP3.LUT UR7, UR7, 0x3fff, URZ, 0xc0, !UPT ;  /* 0x00003fff07077892 */ /* 0x000fe2000f8ec03f */
[----:B------:R-:W-:Y:S01]  /*1ca0*/  CS2R R92, SRZ ;  /* 0x00000000005c7805 */ /* 0x000fe2000001ff00 */
[----:B------:R-:W-:Y:S01]  /*1cb0*/  ULOP3.LUT UR6, UR6, 0x10000, URZ, 0xfc, !UPT ;  /* 0x0001000006067892 */ /* 0x000fe2000f8efc3f */
[----:B------:R-:W-:Y:S01]  /*1cc0*/  CS2R R94, SRZ ;  /* 0x00000000005e7805 */ /* 0x000fe2000001ff00 */
[----:B------:R-:W-:Y:S01]  /*1cd0*/  ULOP3.LUT UR7, UR7, 0x10000, URZ, 0xfc, !UPT ;  /* 0x0001000007077892 */ /* 0x000fe2000f8efc3f */
[----:B------:R-:W-:Y:S01]  /*1ce0*/  CS2R R96, SRZ ;  /* 0x0000000000607805 */ /* 0x000fe2000001ff00 */
[----:B------:R-:W-:Y:S01]  /*1cf0*/  ULEA UR6, UR5, UR6, 0x9 ;  /* 0x0000000605067291 */ /* 0x000fe2000f8e483f */
[----:B------:R-:W-:Y:S01]  /*1d00*/  CS2R R98, SRZ ;  /* 0x0000000000627805 */ /* 0x000fe2000001ff00 */
[----:B------:R-:W-:Y:S01]  /*1d10*/  ULEA UR7, UR5, UR7, 0xa ;  /* 0x0000000705077291 */ /* 0x000fe2000f8e503f */
[----:B------:R-:W-:Y:S01]  /*1d20*/  CS2R R100, SRZ ;  /* 0x0000000000647805 */ /* 0x000fe2000001ff00 */
[----:B------:R-:W-:Y:S01]  /*1d30*/  UMOV UR17, 0x40000040 ;  /* 0x4000004000117882 */ /* 0x000fe20000000000 */
[----:B------:R-:W-:Y:S01]  /*1d40*/  UMOV UR19, 0x40000040 ;  /* 0x4000004000137882 */ /* 0x000fe20000000000 */
[----:B------:R-:W-:Y:S01]  /*1d50*/  CS2R R102, SRZ ;  /* 0x0000000000667805 */ /* 0x000fe2000001ff00 */
[----:B------:R-:W-:Y:S01]  /*1d60*/  UMOV UR16, UR6 ;  /* 0x0000000600107c82 */ /* 0x000fe20008000000 */
[----:B------:R-:W-:Y:S01]  /*1d70*/  CS2R R104, SRZ ;  /* 0x0000000000687805 */ /* 0x000fe2000001ff00 */
[----:B------:R-:W-:Y:S01]  /*1d80*/  UMOV UR18, UR7 ;  /* 0x0000000700127c82 */ /* 0x000fe20008000000 */
[----:B------:R-:W-:Y:S01]  /*1d90*/  CS2R R106, SRZ ;  /* 0x00000000006a7805 */ /* 0x000fe2000001ff00 */
[----:B------:R-:W-:Y:S01]  /*1da0*/  QGMMA.64x128x32.F32.E5M2.E5M2 R24, gdesc[UR16], RZ, !UPT ;  /* 0x01e00000101879f3 */ /* 0x000fe2000c7038ff */
[----:B------:R-:W-:Y:S01]  /*1db0*/  UIADD3 UR16, UR6, 0x2, URZ ;  /* 0x0000000206107890 */ /* 0x000fe2000fffe03f */
[----:B------:R-:W-:Y:S01]  /*1dc0*/  CS2R R108, SRZ ;  /* 0x00000000006c7805 */ /* 0x000fe2000001ff00 */
[----:B------:R-:W-:Y:S01]  /*1dd0*/  UIADD3 UR18, UR7, 0x2, URZ ;  /* 0x0000000207127890 */ /* 0x000fe2000fffe03f */
[----:B------:R-:W-:Y:S01]  /*1de0*/  CS2R R110, SRZ ;  /* 0x00000000006e7805 */ /* 0x000fe2000001ff00 */
[----:B------:R-:W-:Y:S01]  /*1df0*/  UMOV UR17, 0x40000040 ;  /* 0x4000004000117882 */ /* 0x000fe20000000000 */
[----:B------:R-:W-:Y:S01]  /*1e00*/  UMOV UR19, 0x40000040 ;  /* 0x4000004000137882 */ /* 0x000fe20000000000 */
        /* <DEDUP_REMOVED lines=17> */
[----:B------:R-:W-:Y:S01]  /*1f20*/  CS2R R146, SRZ ;  /* 0x0000000000927805 */ /* 0x000fe2000001ff00 */
[----:B------:R-:W-:Y:S01]  /*1f30*/  IMAD.MOV.U32 R148, RZ, RZ, RZ ;  /* 0x000000ffff947224 */ /* 0x000fe200078e00ff */
[----:B------:R-:W-:Y:S01]  /*1f40*/  QGMMA.64x128x32.F32.E5M2.E5M2 R24, gdesc[UR16], R24 ;  /* 0x01e00000101879f3 */ /* 0x000fe20008703818 */
[----:B------:R-:W-:-:S02]  /*1f50*/  UIADD3 UR16, UR6, 0x4, URZ ;  /* 0x0000000406107890 */ /* 0x000fc4000fffe03f */
[----:B------:R-:W-:Y:S01]  /*1f60*/  UIADD3 UR18, UR7, 0x4, URZ ;  /* 0x0000000407127890 */ /* 0x000fe2000fffe03f */
[----:B------:R-:W-:Y:S01]  /*1f70*/  UMOV UR17, 0x40000040 ;  /* 0x4000004000117882 */ /* 0x000fe20000000000 */
[----:B------:R-:W-:-:S07]  /*1f80*/  UMOV UR19, 0x40000040 ;  /* 0x4000004000137882 */ /* 0x000fce0000000000 */
[----:B------:R-:W-:Y:S01]  /*1f90*/  QGMMA.64x128x32.F32.E5M2.E5M2 R24, gdesc[UR16], R24 ;  /* 0x01e00000101879f3 */ /* 0x000fe20008703818 */
[----:B------:R-:W-:Y:S02]  /*1fa0*/  UIADD3 UR18, UR7, 0x6, URZ ;  /* 0x0000000607127890 */ /* 0x000fe4000fffe03f */
[----:B------:R-:W-:Y:S01]  /*1fb0*/  UIADD3 UR16, UR6, 0x6, URZ ;  /* 0x0000000606107890 */ /* 0x000fe2000fffe03f */
[----:B------:R-:W-:Y:S01]  /*1fc0*/  ULDC UR7, c[0x0][0x50c] ;  /* 0x0001430000077ab9 */ /* 0x000fe20000000800 */
[----:B------:R-:W-:Y:S01]  /*1fd0*/  UMOV UR17, 0x40000040 ;  /* 0x4000004000117882 */ /* 0x000fe20000000000 */
[----:B------:R-:W-:Y:S01]  /*1fe0*/  UISETP.NE.AND UP0, UPT, UR7, 0x4, UPT ;  /* 0x000000040700788c */ /* 0x000fe2000bf05270 */
[----:B------:R-:W-:Y:S01]  /*1ff0*/  UMOV UR19, 0x40000040 ;  /* 0x4000004000137882 */ /* 0x000fe20000000000 */
[----:B------:R-:W-:Y:S02]  /*2000*/  UMOV UR6, 0x4 ;  /* 0x0000000400067882 */ /* 0x000fe40000000000 */
[----:B------:R-:W-:-:S06]  /*2010*/  USEL UR7, URZ, 0x1, UP0 ;  /* 0x000000013f077887 */ /* 0x000fcc0008000000 */
[----:B------:R-:W-:Y:S01]  /*2020*/  ISETP.NE.AND P1, PT, RZ, UR7, PT ;  /* 0x00000007ff007c0c */ /* 0x000fe2000bf25270 */
[----:B------:R-:W-:-:S12]  /*2030*/  QGMMA.64x128x32.F32.E5M2.E5M2 R24, gdesc[UR16], R24, gsb0 ;  /* 0x01e00000101879f3 */ /* 0x000fd80008003818 */
[----:B------:R-:W-:Y:S05]  /*2040*/  @!P1 BRA `(.L_x_26) ;  /* 0x0000000400089947 */ /* 0x000fea0003800000 */
[----:B------:R-:W-:Y:S02]  /*2050*/  WARPGROUP.DEPBAR.LE gsb0, 0x0 ;  /* 0x00008000000079c5 */ /* 0x000fe40000010000 */
[----:B------:R-:W-:-:S01]  /*2060*/  FADD R147, RZ, R24 ;  /* 0x00000018ff937221 */ /* 0x000fc20000000000 */
[----:B------:R-:W-:Y:S01]  /*2070*/  FADD R148, RZ, R25 ;  /* 0x00000019ff947221 */ /* 0x000fe20000000000 */
        /* <DEDUP_REMOVED lines=62> */
[----:B------:R-:W-:-:S06]  /*2460*/  UMOV UR6, URZ ;  /* 0x0000003f00067c82 */ /* 0x000fcc0008000000 */
.L_x_26:
[----:B------:R-:W-:-:S04]  /*2470*/  UIADD3 UR20, UR5, 0x1, URZ ;  /* 0x0000000105147890 */ /* 0x000fc8000fffe03f */
[----:B------:R-:W-:-:S04]  /*2480*/  UISETP.NE.AND UP0, UPT, UR20, 0x9, UPT ;  /* 0x000000091400788c */ /* 0x000fc8000bf05270 */
[----:B------:R-:W-:Y:S02]  /*2490*/  USEL UR8, URZ, 0x1, UP0 ;  /* 0x000000013f087887 */ /* 0x000fe40008000000 */
[----:B------:R-:W-:Y:S02]  /*24a0*/  USEL UR20, UR20, URZ, UP0 ;  /* 0x0000003f14147287 */ /* 0x000fe40008000000 */
[----:B------:R-:W-:-:S06]  /*24b0*/  ULOP3.LUT UR8, UR4, UR8, URZ, 0x3c, !UPT ;  /* 0x0000000804087292 */ /* 0x000fcc000f8e3c3f */
[----:B------:R-:W-:Y:S01]  /*24c0*/  IMAD.U32 R151, RZ, RZ, UR8 ;  /* 0x00000008ff977e24 */ /* 0x000fe2000f8e00ff */
[----:B------:R-:W-:-:S06]  /*24d0*/  UMOV UR8, 0x1 ;  /* 0x0000000100087882 */ /* 0x000fcc0000000000 */
.L_x_21:
[----:B------:R-:W-:-:S06]  /*24e0*/  UISETP.GE.AND UP0, UPT, UR10, 0x1, UPT ;  /* 0x000000010a00788c */ /* 0x000fcc000bf06270 */
[----:B------:R-:W-:-:S13]  /*24f0*/  PLOP3.LUT P1, PT, PT, PT, UP0, 0x80, 0x0 ;  /* 0x000000000000781c */ /* 0x000fda0003f2f008 */
[----:B------:R-:W-:Y:S05]  /*2500*/  @!P1 BRA `(.L_x_27) ;  /* 0x0000000800349947 */ /* 0x000fea0003800000 */
[----:B------:R-:W-:Y:S01]  /*2510*/  IMAD.U32 R18, RZ, RZ, UR10 ;  /* 0x0000000aff127e24 */ /* 0x000fe2000f8e00ff */
[----:B------:R-:W-:Y:S01]  /*2520*/  ULDC UR24, c[0x0][0x50c] ;  /* 0x0001430000187ab9 */ /* 0x000fe20000000800 */
[----:B------:R-:W-:-:S07]  /*2530*/  IMAD.U32 R19, RZ, RZ, UR5 ;  /* 0x00000005ff137e24 */ /* 0x000fce000f8e00ff */
.L_x_35:
[----:B------:R-:W-:-:S13]  /*2540*/  ISETP.NE.AND P2, PT, R149, 0x3, PT ;  /* 0x000000039500780c */ /* 0x000fda0003f45270 */
[----:B0-----:R-:W-:Y:S05]  /*2550*/  @!P2 BRA `(.L_x_28) ;  /* 0x000000000004a947 */ /* 0x001fea0003800000 */
[----:B------:R-:W-:Y:S01]  /*2560*/  BPT.TRAP 0x1 ;  /* 0x000000040000795c */ /* 0x000fe20000300000 */
.L_x_28:
[----:B------:R-:W-:Y:S01]  /*2570*/  ULEA UR16, UR20, UR9, 0x3 ;  /* 0x0000000914107291 */ /* 0x000fe2000f8e183f */
[----:B------:R-:W-:-:S08]  /*2580*/  SHF.L.U32 R20, R151, 0x1f, RZ ;  /* 0x0000001f97147819 */ /* 0x000fd000000006ff */
[----:B------:R0:W1:Y:S01]  /*2590*/  SYNCS.PHASECHK.TRANS64.TRYWAIT P1, [UR16], R20 ;  /* 0x00000014ff0075a7 */ /* 0x0000620008020150 */
[----:B------:R-:W-:Y:S05]  /*25a0*/  @!P2 BRA `(.L_x_29) ;  /* 0x000000000004a947 */ /* 0x000fea0003800000 */
[----:B------:R-:W-:Y:S01]  /*25b0*/  BPT.TRAP 0x1 ;  /* 0x000000040000795c */ /* 0x000fe20000300000 */
.L_x_29:
[----:B-1----:R-:W-:Y:S05]  /*25c0*/  @P1 BRA `(.L_x_30) ;  /* 0x0000000000081947 */ /* 0x002fea0003800000 */
[----:B------:R-:W1:Y:S02]  /*25d0*/  SYNCS.PHASECHK.TRANS64.TRYWAIT P1, [UR16], R20 ;  /* 0x00000014ff0075a7 */ /* 0x000e640008020150 */
[----:B-1----:R-:W-:Y:S05]  /*25e0*/  @!P1 BRA `(.L_x_31) ;  /* 0x00000070001c9947 */ /* 0x002fea0003800000 */
.L_x_30:
[----:B------:R-:W-:Y:S01]  /*25f0*/  UIADD3 UR16, UR9, 0x180, URZ ;  /* 0x0000018009107890 */ /* 0x000fe2000fffe03f */
[----:B------:R-:W-:Y:S01]  /*2600*/  WARPGROUP.ARRIVE ;  /* 0x00000000000079c5 */ /* 0x000fe20000000000 */
[----:B------:R-:W-:Y:S02]  /*2610*/  UIADD3 UR17, UR9, 0x12180, URZ ;  /* 0x0001218009117890 */ /* 0x000fe4000fffe03f */
[----:B------:R-:W-:Y:S02]  /*2620*/  UISETP.NE.AND UP0, UPT, UR7, URZ, UPT ;  /* 0x0000003f0700728c */ /* 0x000fe4000bf05270 */
[----:B------:R-:W-:Y:S02]  /*2630*/  USHF.R.U32.HI UR16, URZ, 0x4, UR16 ;  /* 0x000000043f107899 */ /* 0x000fe40008011610 */
[----:B------:R-:W-:Y:S02]  /*2640*/  USHF.R.U32.HI UR17, URZ, 0x4, UR17 ;  /* 0x000000043f117899 */ /* 0x000fe40008011611 */
[----:B------:R-:W-:-:S02]  /*2650*/  USEL UR8, UR8, URZ, !UP0 ;  /* 0x0000003f08087287 */ /* 0x000fc4000c000000 */
[----:B------:R-:W-:Y:S02]  /*2660*/  ULOP3.LUT UR16, UR16, 0x3fff, URZ, 0xc0, !UPT ;  /* 0x00003fff10107892 */ /* 0x000fe4000f8ec03f */
[----:B------:R-:W-:Y:S02]  /*2670*/  ULOP3.LUT UR17, UR17, 0x3fff, URZ, 0xc0, !UPT ;  /* 0x00003fff11117892 */ /* 0x000fe4000f8ec03f */
[----:B------:R-:W-:Y:S02]  /*2680*/  UISETP.NE.U32.AND UP0, UPT, UR8, URZ, UPT ;  /* 0x0000003f0800728c */ /* 0x000fe4000bf05070 */
[----:B------:R-:W-:Y:S02]  /*2690*/  ULOP3.LUT UR7, UR16, 0x10000, URZ, 0xfc, !UPT ;  /* 0x0001000010077892 */ /* 0x000fe4000f8efc3f */
[----:B------:R-:W-:Y:S02]  /*26a0*/  ULOP3.LUT UR8, UR17, 0x10000, URZ, 0xfc, !UPT ;  /* 0x0001000011087892 */ /* 0x000fe4000f8efc3f */
[----:B------:R-:W-:-:S02]  /*26b0*/  ULEA UR7, UR20, UR7, 0x9 ;  /* 0x0000000714077291 */ /* 0x000fc4000f8e483f */
[----:B------:R-:W-:Y:S01]  /*26c0*/  ULEA UR8, UR20, UR8, 0xa ;  /* 0x0000000814087291 */ /* 0x000fe2000f8e503f */
[----:B------:R-:W-:Y:S01]  /*26d0*/  UMOV UR17, 0x40000040 ;  /* 0x4000004000117882 */ /* 0x000fe20000000000 */
[----:B------:R-:W-:Y:S01]  /*26e0*/  UMOV UR19, 0x40000040 ;  /* 0x4000004000137882 */ /* 0x000fe20000000000 */
[----:B------:R-:W-:Y:S02]  /*26f0*/  UIADD3 UR6, UR6, 0x4, URZ ;  /* 0x0000000406067890 */ /* 0x000fe4000fffe03f */
[----:B------:R-:W-:Y:S02]  /*2700*/  UMOV UR16, UR7 ;  /* 0x0000000700107c82 */ /* 0x000fe40008000000 */
[----:B------:R-:W-:Y:S02]  /*2710*/  UMOV UR18, UR8 ;  /* 0x0000000800127c82 */ /* 0x000fe40008000000 */
[----:B------:R-:W-:Y:S01]  /*2720*/  QGMMA.64x128x32.F32.E5M2.E5M2 R24, gdesc[UR16], R24, UP0 ;  /* 0x01e00000101879f3 */ /* 0x000fe2000bf03818 */
[----:B------:R-:W-:-:S02]  /*2730*/  UIADD3 UR16, UR7, 0x2, URZ ;  /* 0x0000000207107890 */ /* 0x000fc4000fffe03f */
[----:B------:R-:W-:Y:S01]  /*2740*/  UIADD3 UR18, UR8, 0x2, URZ ;  /* 0x0000000208127890 */ /* 0x000fe2000fffe03f */
[----:B------:R-:W-:Y:S01]  /*2750*/  UMOV UR17, 0x40000040 ;  /* 0x4000004000117882 */ /* 0x000fe20000000000 */
[----:B------:R-:W-:Y:S01]  /*2760*/  UMOV UR19, 0x40000040 ;  /* 0x4000004000137882 */ /* 0x000fe20000000000 */
[----:B------:R-:W-:-:S06]  /*2770*/  UISETP.NE.AND UP0, UPT, UR6, UR24, UPT ;  /* 0x000000180600728c */ /* 0x000fcc000bf05270 */
[----:B------:R-:W-:Y:S01]  /*2780*/  QGMMA.64x128x32.F32.E5M2.E5M2 R24, gdesc[UR16], R24 ;  /* 0x01e00000101879f3 */ /* 0x000fe20008703818 */
[----:B------:R-:W-:Y:S02]  /*2790*/  UIADD3 UR16, UR7, 0x4, URZ ;  /* 0x0000000407107890 */ /* 0x000fe4000fffe03f */
[----:B------:R-:W-:Y:S01]  /*27a0*/  UIADD3 UR18, UR8, 0x4, URZ ;  /* 0x0000000408127890 */ /* 0x000fe2000fffe03f */
[----:B------:R-:W-:Y:S01]  /*27b0*/  UMOV UR17, 0x40000040 ;  /* 0x4000004000117882 */ /* 0x000fe20000000000 */
[----:B------:R-:W-:-:S07]  /*27c0*/  UMOV UR19, 0x40000040 ;  /* 0x4000004000137882 */ /* 0x000fce0000000000 */
[----:B------:R-:W-:Y:S01]  /*27d0*/  QGMMA.64x128x32.F32.E5M2.E5M2 R24, gdesc[UR16], R24 ;  /* 0x01e00000101879f3 */ /* 0x000fe20008703818 */
[----:B------:R-:W-:Y:S02]  /*27e0*/  UIADD3 UR16, UR7, 0x6, URZ ;  /* 0x0000000607107890 */ /* 0x000fe4000fffe03f */
[----:B------:R-:W-:Y:S01]  /*27f0*/  UIADD3 UR18, UR8, 0x6, URZ ;  /* 0x0000000608127890 */ /* 0x000fe2000fffe03f */
[----:B------:R-:W-:Y:S01]  /*2800*/  UMOV UR17, 0x40000040 ;  /* 0x4000004000117882 */ /* 0x000fe20000000000 */
[----:B------:R-:W-:Y:S01]  /*2810*/  UMOV UR19, 0x40000040 ;  /* 0x4000004000137882 */ /* 0x000fe20000000000 */
[----:B------:R-:W-:-:S06]  /*2820*/  USEL UR7, URZ, 0x1, UP0 ;  /* 0x000000013f077887 */ /* 0x000fcc0008000000 */
[----:B------:R-:W-:Y:S01]  /*2830*/  ISETP.NE.AND P1, PT, RZ, UR7, PT ;  /* 0x00000007ff007c0c */ /* 0x000fe2000bf25270 */
[----:B------:R-:W-:Y:S03]  /*2840*/  QGMMA.64x128x32.F32.E5M2.E5M2 R24, gdesc[UR16], R24, gsb0 ;  /* 0x01e00000101879f3 */ /* 0x000fe60008003818 */
[----:B------:R-:W-:-:S09]  /*2850*/  WARPGROUP.DEPBAR.LE gsb0, 0x1 ;  /* 0x00008000000079c5 */ /* 0x000fd20000010100 */
[----:B------:R-:W-:Y:S05]  /*2860*/  @!P1 BRA `(.L_x_32) ;  /* 0x0000000400089947 */ /* 0x000fea0003800000 */
[----:B------:R-:W-:Y:S02]  /*2870*/  WARPGROUP.DEPBAR.LE gsb0, 0x0 ;  /* 0x00008000000079c5 */ /* 0x000fe40000010000 */
[----:B------:R-:W-:-:S01]  /*2880*/  FADD R147, R24, R147 ;  /* 0x0000009318937221 */ /* 0x000fc20000000000 */
[----:B------:R-:W-:Y:S01]  /*2890*/  FADD R148, R25, R148 ;  /* 0x0000009419947221 */ /* 0x000fe20000000000 */
        /* <DEDUP_REMOVED lines=62> */
[----:B------:R-:W-:-:S06]  /*2c80*/  UMOV UR6, URZ ;  /* 0x0000003f00067c82 */ /* 0x000fcc0008000000 */
.L_x_32:
[----:B------:R-:W-:Y:S05]  /*2c90*/  @!P2 BRA `(.L_x_33) ;  /* 0x000000000004a947 */ /* 0x000fea0003800000 */
[----:B------:R-:W-:Y:S01]  /*2ca0*/  BPT.TRAP 0x1 ;  /* 0x000000040000795c */ /* 0x000fe20000300000 */
.L_x_33:
[----:B01----:R-:W-:Y:S02]  /*2cb0*/  @P0 LEA R20, R19, UR9, 0x3 ;  /* 0x0000000913140c11 */ /* 0x003fe4000f8e18ff */
[----:B------:R-:W-:-:S03]  /*2cc0*/  ISETP.GT.U32.AND P1, PT, R7, 0x1, PT ;  /* 0x000000010700780c */ /* 0x000fc60003f24070 */
[----:B------:R-:W-:-:S05]  /*2cd0*/  @P0 VIADD R21, R20, 0x48 ;  /* 0x0000004814150836 */ /* 0x000fca0000000000 */
[----:B------:R-:W-:-:S04]  /*2ce0*/  @P0 PRMT R21, R10, 0x654, R21 ;  /* 0x000006540a150816 */ /* 0x000fc80000000015 */
[----:B------:R0:W-:Y:S01]  /*2cf0*/  @P0 SYNCS.ARRIVE.TRANS64.RED.A1T0 RZ, [R21+URZ], RZ ;  /* 0x000000ff15ff09a7 */ /* 0x0001e2000810043f */
[----:B------:R-:W-:Y:S05]  /*2d00*/  @P1 BRA `(.L_x_34) ;  /* 0x0000000000041947 */ /* 0x000fea0003800000 */
[----:B------:R-:W-:Y:S01]  /*2d10*/  BPT.TRAP 0x1 ;  /* 0x000000040000795c */ /* 0x000fe20000300000 */
.L_x_34:
[----:B------:R-:W-:Y:S01]  /*2d20*/  UIADD3 UR20, UR20, 0x1, URZ ;  /* 0x0000000114147890 */ /* 0x000fe2000fffe03f */
[C---:B------:R-:W-:Y:S01]  /*2d30*/  ISETP.GT.AND P2, PT, R18.reuse, 0x1, PT ;  /* 0x000000011200780c */ /* 0x040fe20003f44270 */
[----:B------:R-:W-:Y:S02]  /*2d40*/  VIADD R19, R19, 0x1 ;  /* 0x0000000113137836 */ /* 0x000fe40000000000 */
[----:B------:R-:W-:Y:S01]  /*2d50*/  UISETP.NE.AND UP0, UPT, UR20, 0x9, UPT ;  /* 0x000000091400788c */ /* 0x000fe2000bf05270 */
[----:B------:R-:W-:Y:S02]  /*2d60*/  VIADD R18, R18, 0xffffffff ;  /* 0xffffffff12127836 */ /* 0x000fe40000000000 */
[C---:B------:R-:W-:Y:S01]  /*2d70*/  ISETP.NE.AND P1, PT, R19.reuse, 0x9, PT ;  /* 0x000000091300780c */ /* 0x040fe20003f25270 */
[----:B------:R-:W-:Y:S02]  /*2d80*/  USEL UR8, URZ, 0x1, UP0 ;  /* 0x000000013f087887 */ /* 0x000fe40008000000 */
[----:B------:R-:W-:Y:S01]  /*2d90*/  USEL UR20, UR20, URZ, UP0 ;  /* 0x0000003f14147287 */ /* 0x000fe20008000000 */
[----:B------:R-:W-:-:S03]  /*2da0*/  SEL R19, R19, RZ, P1 ;  /* 0x000000ff13137207 */ /* 0x000fc60000800000 */
[----:B------:R-:W-:Y:S01]  /*2db0*/  LOP3.LUT R151, R151, UR8, RZ, 0x3c, !PT ;  /* 0x0000000897977c12 */ /* 0x000fe2000f8e3cff */
[----:B------:R-:W-:Y:S01]  /*2dc0*/  UMOV UR8, 0x1 ;  /* 0x0000000100087882 */ /* 0x000fe20000000000 */
[----:B------:R-:W-:Y:S06]  /*2dd0*/  @P2 BRA `(.L_x_35) ;  /* 0xfffffff400d82947 */ /* 0x000fec000383ffff */
.L_x_27:
[----:B------:R-:W-:Y:S01]  /*2de0*/  UISETP.NE.AND UP0, UPT, UR6, URZ, UPT ;  /* 0x0000003f0600728c */ /* 0x000fe2000bf05270 */
[----:B------:R-:W1:Y:S01]  /*2df0*/  LDC R18, c[0x0][0x28c] ;  /* 0x0000a300ff127b82 */ /* 0x000e620000000800 */
[----:B------:R-:W-:Y:S02]  /*2e00*/  IMAD.U32 R19, RZ, RZ, UR23 ;  /* 0x00000017ff137e24 */ /* 0x000fe4000f8e00ff */
[----:B------:R-:W-:-:S06]  /*2e10*/  USEL UR6, URZ, 0x1, !UP0 ;  /* 0x000000013f067887 */ /* 0x000fcc000c000000 */
[----:B------:R-:W-:-:S13]  /*2e20*/  ISETP.NE.AND P1, PT, RZ, UR6, PT ;  /* 0x00000006ff007c0c */ /* 0x000fda000bf25270 */
[----:B------:R-:W-:Y:S05]  /*2e30*/  @!P1 BRA `(.L_x_36) ;  /* 0x0000000400049947 */ /* 0x000fea0003800000 */
[----:B------:R-:W-:Y:S02]  /*2e40*/  WARPGROUP.DEPBAR.LE gsb0, 0x0 ;  /* 0x00008000000079c5 */ /* 0x000fe40000010000 */
[----:B------:R-:W-:Y:S01]  /*2e50*/  FADD R147, R24, R147 ;  /* 0x0000009318937221 */ /* 0x000fe20000000000 */
        /* <DEDUP_REMOVED lines=62> */
[----:B------:R-:W-:-:S07]  /*3240*/  FADD R88, R88, R87 ;  /* 0x0000005758587221 */ /* 0x000fce0000000000 */
.L_x_36:
[----:B-1----:R-:W-:Y:S01]  /*3250*/  ISETP.GE.AND P1, PT, R18, 0x1, PT ;  /* 0x000000011200780c */ /* 0x002fe20003f26270 */
[----:B------:R1:W-:Y:S01]  /*3260*/  SYNCS.ARRIVE.TRANS64.A1T0 RZ, [R19+UR22], RZ ;  /* 0x000000ff13ff79a7 */ /* 0x0003e20008100016 */
[----:B------:R-:W-:-:S11]  /*3270*/  WARPGROUP.DEPBAR.LE gsb0, 0x0 ;  /* 0x00008000000079c5 */ /* 0x000fd60000010000 */
[----:B------:R-:W-:Y:S05]  /*3280*/  @!P1 BRA `(.L_x_37) ;  /* 0x0000000000449947 */ /* 0x000fea0003800000 */
[----:B------:R-:W-:-:S13]  /*3290*/  ISETP.NE.AND P1, PT, R149, 0x3, PT ;  /* 0x000000039500780c */ /* 0x000fda0003f25270 */
[----:B------:R-:W-:Y:S05]  /*32a0*/  @!P1 BRA `(.L_x_38) ;  /* 0x0000000000049947 */ /* 0x000fea0003800000 */
[----:B------:R-:W-:Y:S01]  /*32b0*/  BPT.TRAP 0x1 ;  /* 0x000000040000795c */ /* 0x000fe20000300000 */
.L_x_38:
[----:B------:R-:W-:Y:S01]  /*32c0*/  VOTEU.ANY UP0, P0 ;  /* 0x00000000003f7886 */ /* 0x000fe20000000100 */
[----:B------:R-:W-:-:S04]  /*32d0*/  ISETP.GT.U32.AND P1, PT, R7, 0x1, PT ;  /* 0x000000010700780c */ /* 0x000fc80003f24070 */
[----:B------:R-:W-:-:S06]  /*32e0*/  @UP0 UIADD3 UR6, UR10, UR5, URZ ;  /* 0x000000050a060290 */ /* 0x000fcc000fffe03f */
[----:B------:R-:W-:Y:S02]  /*32f0*/  IMAD.U32 R18, RZ, RZ, UR6 ;  /* 0x00000006ff127e24 */ /* 0x000fe4000f8e00ff */
[----:B0-----:R-:W-:Y:S02]  /*3300*/  IMAD.U32 R21, RZ, RZ, UR6 ;  /* 0x00000006ff157e24 */ /* 0x001fe4000f8e00ff */
[----:B-1----:R-:W-:-:S05]  /*3310*/  @P0 IMAD.WIDE.U32 R18, R18, 0x38e38e39, RZ ;  /* 0x38e38e3912120825 */ /* 0x002fca00078e00ff */
[----:B------:R-:W-:-:S05]  /*3320*/  @P0 SHF.R.U32.HI R18, RZ, 0x1, R19 ;  /* 0x00000001ff120819 */ /* 0x000fca0000011613 */
[----:B------:R-:W-:-:S05]  /*3330*/  @P0 IMAD R18, R18, -0x9, R21 ;  /* 0xfffffff712120824 */ /* 0x000fca00078e0215 */
[----:B------:R-:W-:-:S05]  /*3340*/  @P0 LEA R18, R18, UR9, 0x3 ;  /* 0x0000000912120c11 */ /* 0x000fca000f8e18ff */
[----:B------:R-:W-:-:S05]  /*3350*/  @P0 VIADD R19, R18, 0x48 ;  /* 0x0000004812130836 */ /* 0x000fca0000000000 */
[----:B------:R-:W-:-:S04]  /*3360*/  @P0 PRMT R19, R10, 0x654, R19 ;  /* 0x000006540a130816 */ /* 0x000fc80000000013 */
[----:B------:R4:W-:Y:S01]  /*3370*/  @P0 SYNCS.ARRIVE.TRANS64.RED.A1T0 RZ, [R19+URZ], RZ ;  /* 0x000000ff13ff09a7 */ /* 0x0009e2000810043f */
[----:B------:R-:W-:Y:S05]  /*3380*/  @P1 BRA `(.L_x_37) ;  /* 0x0000000000041947 */ /* 0x000fea0003800000 */
[----:B------:R-:W-:Y:S01]  /*3390*/  BPT.TRAP 0x1 ;  /* 0x000000040000795c */ /* 0x000fe20000300000 */
.L_x_37:
[----:B------:R-:W-:Y:S01]  /*33a0*/  SHF.L.U32 R18, R150, 0x1f, RZ ;  /* 0x0000001f96127819 */ /* 0x000fe200000006ff */
[----:B------:R-:W-:Y:S01]  /*33b0*/  UIADD3 UR5, UR21, UR5, URZ ;  /* 0x0000000515057290 */ /* 0x000fe2000fffe03f */
[----:B------:R-:W0:Y:S01]  /*33c0*/  LDC R31, c[0x0][0x288] ;  /* 0x0000a200ff1f7b82 */ /* 0x000e220000000800 */
[----:B------:R-:W-:Y:S01]  /*33d0*/  UISETP.GE.U32.AND UP1, UPT, UR21, 0x9, UPT ;  /* 0x000000091500788c */ /* 0x000fe2000bf26070 */
[----:B------:R-:W-:Y:S01]  /*33e0*/  IMAD.SHL.U32 R26, R14, 0x2, RZ ;  /* 0x000000020e1a7824 */ /* 0x000fe200078e00ff */
[----:B------:R-:W-:Y:S02]  /*33f0*/  UISETP.GT.U32.AND UP0, UPT, UR5, 0x8, UPT ;  /* 0x000000080500788c */ /* 0x000fe4000bf04070 */
[----:B------:R-:W-:Y:S02]  /*3400*/  UIMAD.WIDE.U32 UR6, UR5, 0x38e38e39, URZ ;  /* 0x38e38e39050678a5 */ /* 0x000fe4000f8e003f */
[----:B------:R-:W-:Y:S01]  /*3410*/  UISETP.LT.U32.AND UP0, UPT, UR21, 0x9, UP0 ;  /* 0x000000091500788c */ /* 0x000fe20008701070 */
[----:B------:R-:W2:Y:S01]  /*3420*/  SYNCS.PHASECHK.TRANS64.TRYWAIT P1, [UR11+0x8], R18 ;  /* 0x00000812ff0075a7 */ /* 0x000ea2000802014b */
[----:B------:R-:W-:Y:S01]  /*3430*/  USHF.R.U32.HI UR6, URZ, 0x1, UR7 ;  /* 0x000000013f067899 */ /* 0x000fe20008011607 */
[----:B------:R-:W-:Y:S01]  /*3440*/  SHF.R.S32.HI R27, RZ, 0x1f, R26 ;  /* 0x0000001fff1b7819 */ /* 0x000fe2000001141a */
[----:B------:R-:W-:-:S02]  /*3450*/  USEL UR8, URZ, 0x1, !UP0 ;  /* 0x000000013f087887 */ /* 0x000fc4000c000000 */
[----:B------:R-:W-:Y:S02]  /*3460*/  UIMAD UR5, UR6, -0x9, UR5 ;  /* 0xfffffff7060578a4 */ /* 0x000fe4000f8e0205 */
[----:B------:R-:W-:-:S04]  /*3470*/  ULOP3.LUT UR4, UR4, UR8, URZ, 0x3c, !UPT ;  /* 0x0000000804047292 */ /* 0x000fc8000f8e3c3f */
[----:B------:R-:W-:Y:S01]  /*3480*/  @UP1 ULOP3.LUT UR4, UR4, 0x1, UR6, 0x78, !UPT ;  /* 0x0000000104041892 */ /* 0x000fe2000f8e7806 */
[----:B0-2---:R-:W-:Y:S11]  /*3490*/  @!P1 BRA `(.L_x_39) ;  /* 0x0000006000889947 */ /* 0x005ff60003800000 */
.L_x_202:
[----:B------:R-:W-:Y:S01]  /*34a0*/  IMAD.SHL.U32 R33, R5, 0x80, RZ ;  /* 0x0000008005217824 */ /* 0x000fe200078e00ff */
[----:B------:R-:W-:Y:S01]  /*34b0*/  ULDC UR8, c[0x0][0x284] ;  /* 0x0000a10000087ab9 */ /* 0x000fe20000000800 */
[----:B------:R-:W-:Y:S01]  /*34c0*/  IMAD.SHL.U32 R5, R6, 0x40, RZ ;  /* 0x0000004006057824 */ /* 0x000fe200078e00ff */
[----:B------:R-:W-:Y:S01]  /*34d0*/  SHF.R.S32.HI R32, RZ, 0x1f, R4 ;  /* 0x0000001fff207819 */ /* 0x000fe20000011404 */
[----:B------:R-:W-:Y:S01]  /*34e0*/  ULDC.64 UR6, c[0x0][0x5d0] ;  /* 0x0001740000067ab9 */ /* 0x000fe20000000a00 */
[----:B------:R-:W-:Y:S01]  /*34f0*/  SHF.R.S32.HI R30, RZ, 0x1f, R33 ;  /* 0x0000001fff1e7819 */ /* 0x000fe20000011421 */
[----:B01--4-:R-:W-:Y:S01]  /*3500*/  IMAD.WIDE.U32 R18, R4, UR6, R26 ;  /* 0x0000000604127c25 */ /* 0x013fe2000f8e001a */
[----:B------:R-:W-:-:S03]  /*3510*/  ISETP.GE.AND P1, PT, R5, UR8, PT ;  /* 0x0000000805007c0c */ /* 0x000fc6000bf26270 */
[----:B------:R-:W-:Y:S01]  /*3520*/  IMAD R21, R32, UR6, RZ ;  /* 0x0000000620157c24 */ /* 0x000fe2000f8e02ff */
[C---:B------:R-:W-:Y:S02]  /*3530*/  ISETP.GE.OR P1, PT, R33.reuse, R31, P1 ;  /* 0x0000001f2100720c */ /* 0x040fe40000f26670 */
[----:B------:R-:W-:Y:S01]  /*3540*/  IADD3 R18, P2, R33, R18, RZ ;  /* 0x0000001221127210 */ /* 0x000fe20007f5e0ff */
[----:B------:R-:W-:-:S05]  /*3550*/  IMAD R21, R4, UR7, R21 ;  /* 0x0000000704157c24 */ /* 0x000fca000f8e0215 */
[----:B------:R-:W-:-:S05]  /*3560*/  IADD3.X R19, R30, R19, R21, P2, !PT ;  /* 0x000000131e137210 */ /* 0x000fca00017fe415 */
[----:B------:R-:W-:Y:S05]  /*3570*/  @P1 BRA `(.L_x_40) ;  /* 0x0000004400b81947 */ /* 0x000fea0003800000 */
[----:B------:R-:W0:Y:S01]  /*3580*/  LDC.64 R28, c[0x0][0x5c8] ;  /* 0x00017200ff1c7b82 */ /* 0x000e220000000a00 */
[----:B------:R-:W-:Y:S01]  /*3590*/  IMAD.WIDE R24, R6, 0x40, R12 ;  /* 0x0000004006187825 */ /* 0x000fe200078e020c */
[----:B------:R-:W-:Y:S01]  /*35a0*/  ULDC.64 UR6, c[0x0][0x5c0] ;  /* 0x0001700000067ab9 */ /* 0x000fe20000000a00 */
[----:B------:R-:W-:Y:S02]  /*35b0*/  BSSY B0, `(.L_x_40) ;  /* 0x000046a000007945 */ /* 0x000fe40003800000 */
[-C--:B0-----:R-:W-:Y:S02]  /*35c0*/  IMAD R6, R25, R28.reuse, RZ ;  /* 0x0000001c19067224 */ /* 0x081fe400078e02ff */
[----:B------:R-:W-:-:S04]  /*35d0*/  IMAD.WIDE.U32 R18, R24, R28, R18 ;  /* 0x0000001c18127225 */ /* 0x000fc800078e0012 */
[----:B------:R-:W-:Y:S01]  /*35e0*/  IMAD R21, R24, R29, R6 ;  /* 0x0000001d18157224 */ /* 0x000fe200078e0206 */
[----:B------:R-:W-:Y:S02]  /*35f0*/  LEA R6, P1, R28, R18, 0x3 ;  /* 0x000000121c067211 */ /* 0x000fe400078218ff */
[----:B------:R-:W-:Y:S01]  /*3600*/  IADD3 R20, P2, R18, UR6, RZ ;  /* 0x0000000612147c10 */ /* 0x000fe2000ff5e0ff */
[----:B------:R-:W-:Y:S01]  /*3610*/  IMAD.IADD R21, R19, 0x1, R21 ;  /* 0x0000000113157824 */ /* 0x000fe200078e0215 */
[----:B------:R-:W-:Y:S01]  /*3620*/  IADD3 R18, P4, R6, UR6, RZ ;  /* 0x0000000606127c10 */ /* 0x000fe2000ff9e0ff */
[----:B------:R-:W-:Y:S02]  /*3630*/  IMAD R6, R14, -0x2, R31 ;  /* 0xfffffffe0e067824 */ /* 0x000fe400078e021f */
[----:B------:R-:W-:Y:S01]  /*3640*/  IMAD.IADD R31, R16, 0x1, -R5 ;  /* 0x00000001101f7824 */ /* 0x000fe200078e0a05 */
[----:B------:R-:W-:Y:S01]  /*3650*/  LEA.HI.X R19, R28, R21, R29, 0x3, P1 ;  /* 0x000000151c137211 */ /* 0x000fe200008f1c1d */
[----:B------:R-:W-:Y:S01]  /*3660*/  IMAD.IADD R6, R6, 0x1, -R33 ;  /* 0x0000000106067824 */ /* 0x000fe200078e0a21 */
[----:B---3-5:R-:W-:-:S02]  /*3670*/  FSETP.NEU.AND P1, PT, R15, RZ, PT ;  /* 0x000000ff0f00720b */ /* 0x028fc40003f2d000 */
[----:B------:R-:W-:Y:S02]  /*3680*/  IADD3.X R21, R21, UR7, RZ, P2, !PT ;  /* 0x0000000715157c10 */ /* 0x000fe400097fe4ff */
[----:B------:R-:W-:-:S09]  /*3690*/  IADD3.X R19, R19, UR7, RZ, P4, !PT ;  /* 0x0000000713137c10 */ /* 0x000fd2000a7fe4ff */
[----:B------:R-:W-:Y:S05]  /*36a0*/  @!P1 BRA `(.L_x_41) ;  /* 0x0000003400609947 */ /* 0x000fea0003800000 */
[----:B------:R-:W-:Y:S01]  /*36b0*/  ULDC.64 UR6, c[0x0][0x5b8] ;  /* 0x00016e0000067ab9 */ /* 0x000fe20000000a00 */
[----:B------:R-:W-:Y:S01]  /*36c0*/  ULDC.64 UR16, c[0x0][0x5a8] ;  /* 0x00016a0000107ab9 */ /* 0x000fe20000000a00 */
[----:B------:R-:W-:Y:S01]  /*36d0*/  IMAD.WIDE.U32 R26, R4, UR6, R26 ;  /* 0x00000006041a7c25 */ /* 0x000fe2000f8e001a */
[----:B------:R-:W-:Y:S01]  /*36e0*/  BSSY B1, `(.L_x_42) ;  /* 0x0000010000017945 */ /* 0x000fe20003800000 */
[----:B------:R-:W-:Y:S02]  /*36f0*/  PRMT R28, RZ, 0x7610, R28 ;  /* 0x00007610ff1c7816 */ /* 0x000fe4000000001c */
[----:B------:R-:W-:Y:S01]  /*3700*/  IMAD R5, R32, UR6, RZ ;  /* 0x0000000620057c24 */ /* 0x000fe2000f8e02ff */
[----:B------:R-:W-:-:S03]  /*3710*/  IADD3 R26, P1, R33, R26, RZ ;  /* 0x0000001a211a7210 */ /* 0x000fc60007f3e0ff */
[----:B------:R-:W-:Y:S01]  /*3720*/  IMAD R5, R4, UR7, R5 ;  /* 0x0000000704057c24 */ /* 0x000fe2000f8e0205 */
[----:B------:R-:W-:Y:S02]  /*3730*/  ULDC.64 UR6, c[0x0][0x5b0] ;  /* 0x00016c0000067ab9 */ /* 0x000fe40000000a00 */
[----:B------:R-:W-:Y:S02]  /*3740*/  IMAD R29, R25, UR6, RZ ;  /* 0x00000006191d7c24 */ /* 0x000fe4000f8e02ff */
[----:B------:R-:W-:Y:S02]  /*3750*/  IADD3.X R27, R30, R27, R5, P1, !PT ;  /* 0x0000001b1e1b7210 */ /* 0x000fe40000ffe405 */
[----:B------:R-:W-:Y:S01]  /*3760*/  ISETP.GE.AND P1, PT, R31, 0x1, PT ;  /* 0x000000011f00780c */ /* 0x000fe20003f26270 */
[C---:B------:R-:W-:Y:S02]  /*3770*/  IMAD R29, R24.reuse, UR7, R29 ;  /* 0x00000007181d7c24 */ /* 0x040fe4000f8e021d */
[----:B------:R-:W-:Y:S01]  /*3780*/  IMAD.WIDE.U32 R4, R24, UR6, R26 ;  /* 0x0000000618047c25 */ /* 0x000fe2000f8e001a */
[----:B------:R-:W-:-:S02]  /*3790*/  ISETP.LT.OR P5, PT, R6, 0x1, !P1 ;  /* 0x000000010600780c */ /* 0x000fc40004fa1670 */
[----:B------:R-:W-:-:S04]  /*37a0*/  IADD3 R4, P2, R4, UR16, RZ ;  /* 0x0000001004047c10 */ /* 0x000fc8000ff5e0ff */
[----:B------:R-:W-:-:S07]  /*37b0*/  IADD3.X R5, R5, UR17, R29, P2, !PT ;  /* 0x0000001105057c10 */ /* 0x000fce00097fe41d */
[----:B------:R-:W-:Y:S05]  /*37c0*/  @P5 BRA `(.L_x_43) ;  /* 0x0000000000045947 */ /* 0x000fea0003800000 */
[----:B------:R0:W5:Y:S02]  /*37d0*/  LDG.E.U8 R28, desc[UR14][R4.64] ;  /* 0x0000000e041c7981 */ /* 0x000164000c1e1100 */
.L_x_43:
[----:B------:R-:W-:Y:S05]  /*37e0*/  BSYNC B1 ;  /* 0x0000000000017941 */ /* 0x000fea0003800000 */
.L_x_42:
[----:B-----5:R-:W-:Y:S01]  /*37f0*/  LOP3.LUT R28, R28, 0xff, RZ, 0xc0, !PT ;  /* 0x000000ff1c1c7812 */ /* 0x020fe200078ec0ff */
[----:B------:R-:W-:Y:S01]  /*3800*/  BSSY B1, `(.L_x_44) ;  /* 0x000000b000017945 */ /* 0x000fe20003800000 */
[----:B------:R-:W-:Y:S02]  /*3810*/  ISETP.LT.OR P4, PT, R6, 0x2, !P1 ;  /* 0x000000020600780c */ /* 0x000fe40004f81670 */
[----:B------:R-:W-:-:S05]  /*3820*/  F2FP.F16.E5M2.UNPACK_B R28, R28 ;  /* 0x0000001cff1c723e */ /* 0x000fca00020004ff */
[----:B------:R-:W-:-:S05]  /*3830*/  HADD2.F32 R28, -RZ, R28.H0_H0 ;  /* 0x2000001cff1c7230 */ /* 0x000fca0000004100 */
[----:B------:R-:W-:-:S04]  /*3840*/  FMUL R28, R28, R15 ;  /* 0x0000000f1c1c7220 */ /* 0x000fc80000400000 */
[----:B------:R-:W-:-:S05]  /*3850*/  FFMA R28, R147, R11, R28 ;  /* 0x0000000b931c7223 */ /* 0x000fca000000001c */
[----:B------:R-:W-:Y:S02]  /*3860*/  F2FP.SATFINITE.E5M2.F32.PACK_AB_MERGE_C R29, RZ, R28, RZ ;  /* 0x0000001cff1d723e */ /* 0x000fe400048060ff */
[----:B------:R-:W-:-:S03]  /*3870*/  PRMT R28, RZ, 0x7610, R28 ;  /* 0x00007610ff1c7816 */ /* 0x000fc6000000001c */
[----:B------:R1:W-:Y:S01]  /*3880*/  @!P5 STG.E.U8 desc[UR14][R20.64], R29 ;  /* 0x0000001d1400d986 */ /* 0x0003e2000c10110e */
[----:B------:R-:W-:Y:S05]  /*3890*/  @P4 BRA `(.L_x_45) ;  /* 0x0000000000044947 */ /* 0x000fea0003800000 */
[----:B------:R2:W5:Y:S02]  /*38a0*/  LDG.E.U8 R28, desc[UR14][R4.64+0x1] ;  /* 0x0000010e041c7981 */ /* 0x000564000c1e1100 */
.L_x_45:
[----:B------:R-:W-:Y:S05]  /*38b0*/  BSYNC B1 ;  /* 0x0000000000017941 */ /* 0x000fea0003800000 */
.L_x_44:
[----:B-----5:R-:W-:Y:S01]  /*38c0*/  LOP3.LUT R28, R28, 0xff, RZ, 0xc0, !PT ;  /* 0x000000ff1c1c7812 */ /* 0x020fe200078ec0ff */
[----:B------:R-:W-:Y:S01]  /*38d0*/  BSSY B1, `(.L_x_46) ;  /* 0x0000013000017945 */ /* 0x000fe20003800000 */
[----:B-1----:R-:W-:Y:S02]  /*38e0*/  IADD3 R29, P2, R24, 0x8, RZ ;  /* 0x00000008181d7810 */ /* 0x002fe40007f5e0ff */
[----:B------:R-:W-:-:S03]  /*38f0*/  F2FP.F16.E5M2.UNPACK_B R28, R28 ;  /* 0x0000001cff1c723e */ /* 0x000fc600020004ff */
[----:B------:R-:W-:Y:S01]  /*3900*/  IMAD.X R24, RZ, RZ, R25, P2 ;  /* 0x000000ffff187224 */ /* 0x000fe200010e0619 */
[----:B------:R-:W-:Y:S01]  /*3910*/  ISETP.GE.AND P2, PT, R31, 0x9, PT ;  /* 0x000000091f00780c */ /* 0x000fe20003f46270 */
[----:B------:R-:W-:Y:S02]  /*3920*/  HADD2.F32 R28, -RZ, R28.H0_H0 ;  /* 0x2000001cff1c7230 */ /* 0x000fe40000004100 */
[----:B------:R-:W-:Y:S01]  /*3930*/  IMAD R24, R24, UR6, RZ ;  /* 0x0000000618187c24 */ /* 0x000fe2000f8e02ff */
[----:B------:R-:W-:Y:S01]  /*3940*/  ISETP.LT.OR P5, PT, R6, 0x1, !P2 ;  /* 0x000000010600780c */ /* 0x000fe200057a1670 */
[----:B------:R-:W-:-:S04]  /*3950*/  IMAD.WIDE.U32 R26, R29, UR6, R26 ;  /* 0x000000061d1a7c25 */ /* 0x000fc8000f8e001a */
[----:B------:R-:W-:Y:S01]  /*3960*/  FMUL R25, R28, R15 ;  /* 0x0000000f1c197220 */ /* 0x000fe20000400000 */
[----:B------:R-:W-:-:S03]  /*3970*/  IMAD R29, R29, UR7, R24 ;  /* 0x000000071d1d7c24 */ /* 0x000fc6000f8e0218 */
[----:B------:R-:W-:Y:S01]  /*3980*/  FFMA R25, R148, R11, R25 ;  /* 0x0000000b94197223 */ /* 0x000fe20000000019 */
[----:B------:R-:W-:Y:S02]  /*3990*/  IADD3 R24, P6, R26, UR16, RZ ;  /* 0x000000101a187c10 */ /* 0x000fe4000ffde0ff */
[----:B------:R-:W-:Y:S02]  /*39a0*/  PRMT R26, RZ, 0x7610, R26 ;  /* 0x00007610ff1a7816 */ /* 0x000fe4000000001a */
[----:B------:R-:W-:Y:S02]  /*39b0*/  F2FP.SATFINITE.E5M2.F32.PACK_AB_MERGE_C R31, RZ, R25, RZ ;  /* 0x00000019ff1f723e */ /* 0x000fe400048060ff */
[----:B------:R-:W-:-:S03]  /*39c0*/  IADD3.X R25, R27, UR17, R29, P6, !PT ;  /* 0x000000111b197c10 */ /* 0x000fc6000b7fe41d */
[----:B------:R1:W-:Y:S01]  /*39d0*/  @!P4 STG.E.U8 desc[UR14][R20.64+0x1], R31 ;  /* 0x0000011f1400c986 */ /* 0x0003e2000c10110e */
[----:B------:R-:W-:Y:S05]  /*39e0*/  @P5 BRA `(.L_x_47) ;  /* 0x0000000000045947 */ /* 0x000fea0003800000 */
[----:B------:R3:W5:Y:S02]  /*39f0*/  LDG.E.U8 R26, desc[UR14][R24.64] ;  /* 0x0000000e181a7981 */ /* 0x000764000c1e1100 */
.L_x_47:
[----:B------:R-:W-:Y:S05]  /*3a00*/  BSYNC B1 ;  /* 0x0000000000017941 */ /* 0x000fea0003800000 */
.L_x_46:
        /* <DEDUP_REMOVED lines=12> */
.L_x_49:
[----:B------:R-:W-:Y:S05]  /*3ad0*/  BSYNC B1 ;  /* 0x0000000000017941 */ /* 0x000fea0003800000 */
.L_x_48:
[----:B-----5:R-:W-:Y:S01]  /*3ae0*/  LOP3.LUT R26, R26, 0xff, RZ, 0xc0, !PT ;  /* 0x000000ff1a1a7812 */ /* 0x020fe200078ec0ff */
[----:B------:R-:W-:Y:S01]  /*3af0*/  BSSY B1, `(.L_x_50) ;  /* 0x000000b000017945 */ /* 0x000fe20003800000 */
[----:B------:R-:W-:Y:S02]  /*3b00*/  ISETP.LT.OR P5, PT, R6, 0x9, !P1 ;  /* 0x000000090600780c */ /* 0x000fe40004fa1670 */
[----:B------:R-:W-:-:S05]  /*3b10*/  F2FP.F16.E5M2.UNPACK_B R26, R26 ;  /* 0x0000001aff1a723e */ /* 0x000fca00020004ff */
[----:B------:R-:W-:-:S05]  /*3b20*/  HADD2.F32 R26, -RZ, R26.H0_H0 ;  /* 0x2000001aff1a7230 */ /* 0x000fca0000004100 */
[----:B----4-:R-:W-:Y:S01]  /*3b30*/  FMUL R27, R26, R15 ;  /* 0x0000000f1a1b7220 */ /* 0x010fe20000400000 */
[----:B------:R-:W-:-:S03]  /*3b40*/  PRMT R26, RZ, 0x7610, R26 ;  /* 0x00007610ff1a7816 */ /* 0x000fc6000000001a */
[----:B------:R-:W-:-:S05]  /*3b50*/  FFMA R27, R146, R11, R27 ;  /* 0x0000000b921b7223 */ /* 0x000fca000000001b */
[----:B------:R-:W-:-:S05]  /*3b60*/  F2FP.SATFINITE.E5M2.F32.PACK_AB_MERGE_C R27, RZ, R27, RZ ;  /* 0x0000001bff1b723e */ /* 0x000fca00048060ff */
[----:B------:R4:W-:Y:S01]  /*3b70*/  @!P4 STG.E.U8 desc[UR14][R18.64+0x1], R27 ;  /* 0x0000011b1200c986 */ /* 0x0009e2000c10110e */
[----:B------:R-:W-:Y:S05]  /*3b80*/  @P5 BRA `(.L_x_51) ;  /* 0x0000000000045947 */ /* 0x000fea0003800000 */
[----:B------:R0:W5:Y:S02]  /*3b90*/  LDG.E.U8 R26, desc[UR14][R4.64+0x8] ;  /* 0x0000080e041a7981 */ /* 0x000164000c1e1100 */
.L_x_51:
[----:B------:R-:W-:Y:S05]  /*3ba0*/  BSYNC B1 ;  /* 0x0000000000017941 */ /* 0x000fea0003800000 */
.L_x_50:
[----:B-----5:R-:W-:Y:S01]  /*3bb0*/  LOP3.LUT R26, R26, 0xff, RZ, 0xc0, !PT ;  /* 0x000000ff1a1a7812 */ /* 0x020fe200078ec0ff */
[----:B------:R-:W-:Y:S01]  /*3bc0*/  BSSY B1, `(.L_x_52) ;  /* 0x000000b000017945 */ /* 0x000fe20003800000 */
[----:B------:R-:W-:Y:S02]  /*3bd0*/  ISETP.LT.OR P4, PT, R6, 0xa, !P1 ;  /* 0x0000000a0600780c */ /* 0x000fe40004f81670 */
[----:B------:R-:W-:-:S05]  /*3be0*/  F2FP.F16.E5M2.UNPACK_B R26, R26 ;  /* 0x0000001aff1a723e */ /* 0x000fca00020004ff */
[----:B------:R-:W-:-:S05]  /*3bf0*/  HADD2.F32 R26, -RZ, R26.H0_H0 ;  /* 0x2000001aff1a7230 */ /* 0x000fca0000004100 */
[----:B------:R-:W-:-:S04]  /*3c00*/  FMUL R26, R26, R15 ;  /* 0x0000000f1a1a7220 */ /* 0x000fc80000400000 */
[----:B------:R-:W-:-:S05]  /*3c10*/  FFMA R26, R143, R11, R26 ;  /* 0x0000000b8f1a7223 */ /* 0x000fca000000001a */
[----:B----4-:R-:W-:Y:S02]  /*3c20*/  F2FP.SATFINITE.E5M2.F32.PACK_AB_MERGE_C R27, RZ, R26, RZ ;  /* 0x0000001aff1b723e */ /* 0x010fe400048060ff */
[----:B------:R-:W-:-:S03]  /*3c30*/  PRMT R26, RZ, 0x7610, R26 ;  /* 0x00007610ff1a7816 */ /* 0x000fc6000000001a */
[----:B------:R4:W-:Y:S01]  /*3c40*/  @!P5 STG.E.U8 desc[UR14][R20.64+0x8], R27 ;  /* 0x0000081b1400d986 */ /* 0x0009e2000c10110e */
[----:B------:R-:W-:Y:S05]  /*3c50*/  @P4 BRA `(.L_x_53) ;  /* 0x0000000000044947 */ /* 0x000fea0003800000 */
[----:B------:R0:W5:Y:S02]  /*3c60*/  LDG.E.U8 R26, desc[UR14][R4.64+0x9] ;  /* 0x0000090e041a7981 */ /* 0x000164000c1e1100 */
.L_x_53:
[----:B------:R-:W-:Y:S05]  /*3c70*/  BSYNC B1 ;  /* 0x0000000000017941 */ /* 0x000fea0003800000 */
.L_x_52:
        /* <DEDUP_REMOVED lines=12> */
.L_x_55:
[----:B------:R-:W-:Y:S05]  /*3d40*/  BSYNC B1 ;  /* 0x0000000000017941 */ /* 0x000fea0003800000 */
.L_x_54:
        /* <DEDUP_REMOVED lines=12> */
.L_x_57:
[----:B------:R-:W-:Y:S05]  /*3e10*/  BSYNC B1 ;  /* 0x0000000000017941 */ /* 0x000fea0003800000 */
.L_x_56:
        /* <DEDUP_REMOVED lines=12> */
.L_x_59:
[----:B------:R-:W-:Y:S05]  /*3ee0*/  BSYNC B1 ;  /* 0x0000000000017941 */ /* 0x000fea0003800000 */
.L_x_58:
        /* <DEDUP_REMOVED lines=12> */
.L_x_61:
[----:B------:R-:W-:Y:S05]  /*3fb0*/  BSYNC B1 ;  /* 0x0000000000017941 */ /* 0x000fea0003800000 */
.L_x_60:
        /* <DEDUP_REMOVED lines=12> */
.L_x_63:
[----:B------:R-:W-:Y:S05]  /*4080*/  BSYNC B1 ;  /* 0x0000000000017941 */ /* 0x000fea0003800000 */
.L_x_62:
        /* <DEDUP_REMOVED lines=12> */
.L_x_65:
[----:B------:R-:W-:Y:S05]  /*4150*/  BSYNC B1 ;  /* 0x0000000000017941 */ /* 0x000fea0003800000 */
.L_x_64:
        /* <DEDUP_REMOVED lines=12> */
.L_x_67:
[----:B------:R-:W-:Y:S05]  /*4220*/  BSYNC B1 ;  /* 0x0000000000017941 */ /* 0x000fea0003800000 */
.L_x_66:
        /* <DEDUP_REMOVED lines=12> */
.L_x_69:
[----:B------:R-:W-:Y:S05]  /*42f0*/  BSYNC B1 ;  /* 0x0000000000017941 */ /* 0x000fea0003800000 */
.L_x_68:
        /* <DEDUP_REMOVED lines=12> */
.L_x_71:
[----:B------:R-:W-:Y:S05]  /*43c0*/  BSYNC B1 ;  /* 0x0000000000017941 */ /* 0x000fea0003800000 */
.L_x_70:
        /* <DEDUP_REMOVED lines=12> */
.L_x_73:
[----:B------:R-:W-:Y:S05]  /*4490*/  BSYNC B1 ;  /* 0x0000000000017941 */ /* 0x000fea0003800000 */
.L_x_72:
        /* <DEDUP_REMOVED lines=12> */
.L_x_75:
[----:B------:R-:W-:Y:S05]  /*4560*/  BSYNC B1 ;  /* 0x0000000000017941 */ /* 0x000fea0003800000 */
.L_x_74:
        /* <DEDUP_REMOVED lines=12> */
.L_x_77:
[----:B------:R-:W-:Y:S05]  /*4630*/  BSYNC B1 ;  /* 0x0000000000017941 */ /* 0x000fea0003800000 */
.L_x_76:
        /* <DEDUP_REMOVED lines=12> */
.L_x_79:
[----:B------:R-:W-:Y:S05]  /*4700*/  BSYNC B1 ;  /* 0x0000000000017941 */ /* 0x000fea0003800000 */
.L_x_78:
        /* <DEDUP_REMOVED lines=12> */
.L_x_81:
[----:B------:R-:W-:Y:S05]  /*47d0*/  BSYNC B1 ;  /* 0x0000000000017941 */ /* 0x000fea0003800000 */
.L_x_80:
        /* <DEDUP_REMOVED lines=12> */
.L_x_83:
[----:B------:R-:W-:Y:S05]  /*48a0*/  BSYNC B1 ;  /* 0x0000000000017941 */ /* 0x000fea0003800000 */
.L_x_82:
        /* <DEDUP_REMOVED lines=12> */
.L_x_85:
[----:B------:R-:W-:Y:S05]  /*4970*/  BSYNC B1 ;  /* 0x0000000000017941 */ /* 0x000fea0003800000 */
.L_x_84:
        /* <DEDUP_REMOVED lines=12> */
.L_x_87:
[----:B------:R-:W-:Y:S05]  /*4a40*/  BSYNC B1 ;  /* 0x0000000000017941 */ /* 0x000fea0003800000 */
.L_x_86:
        /* <DEDUP_REMOVED lines=12> */
.L_x_89:
[----:B------:R-:W-:Y:S05]  /*4b10*/  BSYNC B1 ;  /* 0x0000000000017941 */ /* 0x000fea0003800000 */
.L_x_88:
        /* <DEDUP_REMOVED lines=12> */
.L_x_91:
[----:B------:R-:W-:Y:S05]  /*4be0*/  BSYNC B1 ;  /* 0x0000000000017941 */ /* 0x000fea0003800000 */
.L_x_90:
        /* <DEDUP_REMOVED lines=12> */
.L_x_93:
[----:B------:R-:W-:Y:S05]  /*4cb0*/  BSYNC B1 ;  /* 0x0000000000017941 */ /* 0x000fea0003800000 */
.L_x_92:
        /* <DEDUP_REMOVED lines=12> */
.L_x_95:
[----:B------:R-:W-:Y:S05]  /*4d80*/  BSYNC B1 ;  /* 0x0000000000017941 */ /* 0x000fea0003800000 */
.L_x_94:
        /* <DEDUP_REMOVED lines=12> */
.L_x_97:
[----:B------:R-:W-:Y:S05]  /*4e50*/  BSYNC B1 ;  /* 0x0000000000017941 */ /* 0x000fea0003800000 */
.L_x_96:
        /* <DEDUP_REMOVED lines=12> */
.L_x_99:
[----:B------:R-:W-:Y:S05]  /*4f20*/  BSYNC B1 ;  /* 0x0000000000017941 */ /* 0x000fea0003800000 */
.L_x_98:
        /* <DEDUP_REMOVED lines=12> */
.L_x_101:
[----:B------:R-:W-:Y:S05]  /*4ff0*/  BSYNC B1 ;  /* 0x0000000000017941 */ /* 0x000fea0003800000 */
.L_x_100:
        /* <DEDUP_REMOVED lines=12> */
.L_x_103:
[----:B------:R-:W-:Y:S05]  /*50c0*/  BSYNC B1 ;  /* 0x0000000000017941 */ /* 0x000fea0003800000 */
.L_x_102:
        /* <DEDUP_REMOVED lines=12> */
.L_x_105:
[----:B------:R-:W-:Y:S05]  /*5190*/  BSYNC B1 ;  /* 0x0000000000017941 */ /* 0x000fea0003800000 */
.L_x_104:
        /* <DEDUP_REMOVED lines=12> */
.L_x_107:
[----:B------:R-:W-:Y:S05]  /*5260*/  BSYNC B1 ;  /* 0x0000000000017941 */ /* 0x000fea0003800000 */
.L_x_106:
        /* <DEDUP_REMOVED lines=12> */
.L_x_109:
[----:B------:R-:W-:Y:S05]  /*5330*/  BSYNC B1 ;  /* 0x0000000000017941 */ /* 0x000fea0003800000 */
.L_x_108:
        /* <DEDUP_REMOVED lines=12> */
.L_x_111:
[----:B------:R-:W-:Y:S05]  /*5400*/  BSYNC B1 ;  /* 0x0000000000017941 */ /* 0x000fea0003800000 */
.L_x_110:
        /* <DEDUP_REMOVED lines=12> */
.L_x_113:
[----:B------:R-:W-:Y:S05]  /*54d0*/  BSYNC B1 ;  /* 0x0000000000017941 */ /* 0x000fea0003800000 */
.L_x_112:
        /* <DEDUP_REMOVED lines=12> */
.L_x_115:
[----:B------:R-:W-:Y:S05]  /*55a0*/  BSYNC B1 ;  /* 0x0000000000017941 */ /* 0x000fea0003800000 */
.L_x_114:
        /* <DEDUP_REMOVED lines=12> */
.L_x_117:
[----:B------:R-:W-:Y:S05]  /*5670*/  BSYNC B1 ;  /* 0x0000000000017941 */ /* 0x000fea0003800000 */
.L_x_116:
        /* <DEDUP_REMOVED lines=12> */
.L_x_119:
[----:B------:R-:W-:Y:S05]  /*5740*/  BSYNC B1 ;  /* 0x0000000000017941 */ /* 0x000fea0003800000 */
.L_x_118:
        /* <DEDUP_REMOVED lines=12> */
.L_x_121:
[----:B------:R-:W-:Y:S05]  /*5810*/  BSYNC B1 ;  /* 0x0000000000017941 */ /* 0x000fea0003800000 */
.L_x_120:
        /* <DEDUP_REMOVED lines=12> */
.L_x_123:
[----:B------:R-:W-:Y:S05]  /*58e0*/  BSYNC B1 ;  /* 0x0000000000017941 */ /* 0x000fea0003800000 */
.L_x_122:
        /* <DEDUP_REMOVED lines=12> */
.L_x_125:
[----:B------:R-:W-:Y:S05]  /*59b0*/  BSYNC B1 ;  /* 0x0000000000017941 */ /* 0x000fea0003800000 */
.L_x_124:
        /* <DEDUP_REMOVED lines=12> */
.L_x_127:
[----:B------:R-:W-:Y:S05]  /*5a80*/  BSYNC B1 ;  /* 0x0000000000017941 */ /* 0x000fea0003800000 */
.L_x_126:
        /* <DEDUP_REMOVED lines=12> */
.L_x_129:
[----:B------:R-:W-:Y:S05]  /*5b50*/  BSYNC B1 ;  /* 0x0000000000017941 */ /* 0x000fea0003800000 */
.L_x_128:
        /* <DEDUP_REMOVED lines=12> */
.L_x_131:
[----:B------:R-:W-:Y:S05]  /*5c20*/  BSYNC B1 ;  /* 0x0000000000017941 */ /* 0x000fea0003800000 */
.L_x_130:
        /* <DEDUP_REMOVED lines=12> */
.L_x_133:
[----:B------:R-:W-:Y:S05]  /*5cf0*/  BSYNC B1 ;  /* 0x0000000000017941 */ /* 0x000fea0003800000 */
.L_x_132:
        /* <DEDUP_REMOVED lines=12> */
.L_x_135:
[----:B------:R-:W-:Y:S05]  /*5dc0*/  BSYNC B1 ;  /* 0x0000000000017941 */ /* 0x000fea0003800000 */
.L_x_134:
        /* <DEDUP_REMOVED lines=12> */
.L_x_137:
[----:B------:R-:W-:Y:S05]  /*5e90*/  BSYNC B1 ;  /* 0x0000000000017941 */ /* 0x000fea0003800000 */
.L_x_136:
        /* <DEDUP_REMOVED lines=12> */
.L_x_139:
[----:B------:R-:W-:Y:S05]  /*5f60*/  BSYNC B1 ;  /* 0x0000000000017941 */ /* 0x000fea0003800000 */
.L_x_138:
        /* <DEDUP_REMOVED lines=12> */
.L_x_141:
[----:B------:R-:W-:Y:S05]  /*6030*/  BSYNC B1 ;  /* 0x0000000000017941 */ /* 0x000fea0003800000 */
.L_x_140:
        /* <DEDUP_REMOVED lines=12> */
.L_x_143:
[----:B------:R-:W-:Y:S05]  /*6100*/  BSYNC B1 ;  /* 0x0000000000017941 */ /* 0x000fea0003800000 */
.L_x_142:
        /* <DEDUP_REMOVED lines=12> */
.L_x_145:
[----:B------:R-:W-:Y:S05]  /*61d0*/  BSYNC B1 ;  /* 0x0000000000017941 */ /* 0x000fea0003800000 */
.L_x_144:
        /* <DEDUP_REMOVED lines=12> */
.L_x_147:
[----:B------:R-:W-:Y:S05]  /*62a0*/  BSYNC B1 ;  /* 0x0000000000017941 */ /* 0x000fea0003800000 */
.L_x_146:
        /* <DEDUP_REMOVED lines=12> */
.L_x_149:
[----:B------:R-:W-:Y:S05]  /*6370*/  BSYNC B1 ;  /* 0x0000000000017941 */ /* 0x000fea0003800000 */
.L_x_148:
        /* <DEDUP_REMOVED lines=12> */
.L_x_151:
[----:B------:R-:W-:Y:S05]  /*6440*/  BSYNC B1 ;  /* 0x0000000000017941 */ /* 0x000fea0003800000 */
.L_x_150:
        /* <DEDUP_REMOVED lines=12> */
.L_x_153:
[----:B------:R-:W-:Y:S05]  /*6510*/  BSYNC B1 ;  /* 0x0000000000017941 */ /* 0x000fea0003800000 */
.L_x_152:
        /* <DEDUP_REMOVED lines=12> */
.L_x_155:
[----:B------:R-:W-:Y:S05]  /*65e0*/  BSYNC B1 ;  /* 0x0000000000017941 */ /* 0x000fea0003800000 */
.L_x_154:
        /* <DEDUP_REMOVED lines=12> */
.L_x_157:
[----:B------:R-:W-:Y:S05]  /*66b0*/  BSYNC B1 ;  /* 0x0000000000017941 */ /* 0x000fea0003800000 */
.L_x_156:
        /* <DEDUP_REMOVED lines=12> */
.L_x_159:
[----:B------:R-:W-:Y:S05]  /*6780*/  BSYNC B1 ;  /* 0x0000000000017941 */ /* 0x000fea0003800000 */
.L_x_158:
        /* <DEDUP_REMOVED lines=12> */
.L_x_161:
[----:B------:R-:W-:Y:S05]  /*6850*/  BSYNC B1 ;  /* 0x0000000000017941 */ /* 0x000fea0003800000 */
.L_x_160:
        /* <DEDUP_REMOVED lines=12> */
.L_x_163:
[----:B------:R-:W-:Y:S05]  /*6920*/  BSYNC B1 ;  /* 0x0000000000017941 */ /* 0x000fea0003800000 */
.L_x_162:
[----:B-----5:R-:W-:Y:S01]  /*6930*/  LOP3.LUT R26, R26, 0xff, RZ, 0xc0, !PT ;  /* 0x000000ff1a1a7812 */ /* 0x020fe200078ec0ff */
[----:B------:R-:W-:Y:S01]  /*6940*/  BSSY B1, `(.L_x_164) ;  /* 0x000000b000017945 */ /* 0x000fe20003800000 */
[----:B------:R-:W-:Y:S02]  /*6950*/  ISETP.LT.OR P1, PT, R6, 0x7a, !P1 ;  /* 0x0000007a0600780c */ /* 0x000fe40004f21670 */
[----:B------:R-:W-:-:S05]  /*6960*/  F2FP.F16.E5M2.UNPACK_B R26, R26 ;  /* 0x0000001aff1a723e */ /* 0x000fca00020004ff */
[----:B------:R-:W-:-:S05]  /*6970*/  HADD2.F32 R26, -RZ, R26.H0_H0 ;  /* 0x2000001aff1a7230 */ /* 0x000fca0000004100 */
[----:B------:R-:W-:-:S04]  /*6980*/  FMUL R26, R26, R15 ;  /* 0x0000000f1a1a7220 */ /* 0x000fc80000400000 */
[----:B------:R-:W-:Y:S01]  /*6990*/  FFMA R26, R17, R11, R26 ;  /* 0x0000000b111a7223 */ /* 0x000fe2000000001a */
[----:B------:R-:W-:-:S04]  /*69a0*/  PRMT R17, RZ, 0x7610, R17 ;  /* 0x00007610ff117816 */ /* 0x000fc80000000011 */
[----:B----4-:R-:W-:-:S05]  /*69b0*/  F2FP.SATFINITE.E5M2.F32.PACK_AB_MERGE_C R27, RZ, R26, RZ ;  /* 0x0000001aff1b723e */ /* 0x010fca00048060ff */
[----:B------:R4:W-:Y:S01]  /*69c0*/  @!P5 STG.E.U8 desc[UR14][R20.64+0x78], R27 ;  /* 0x0000781b1400d986 */ /* 0x0009e2000c10110e */
[----:B------:R-:W-:Y:S05]  /*69d0*/  @P1 BRA `(.L_x_165) ;  /* 0x0000000000041947 */ /* 0x000fea0003800000 */
[----:B------:R0:W5:Y:S02]  /*69e0*/  LDG.E.U8 R17, desc[UR14][R4.64+0x79] ;  /* 0x0000790e04117981 */ /* 0x000164000c1e1100 */
.L_x_165:
[----:B------:R-:W-:Y:S05]  /*69f0*/  BSYNC B1 ;  /* 0x0000000000017941 */ /* 0x000fea0003800000 */
.L_x_164:
[----:B-----5:R-:W-:Y:S01]  /*6a00*/  LOP3.LUT R17, R17, 0xff, RZ, 0xc0, !PT ;  /* 0x000000ff11117812 */ /* 0x020fe200078ec0ff */
[----:B------:R-:W-:Y:S01]  /*6a10*/  BSSY B1, `(.L_x_166) ;  /* 0x000000b000017945 */ /* 0x000fe20003800000 */
[----:B------:R-:W-:Y:S02]  /*6a20*/  ISETP.LT.OR P4, PT, R6, 0x79, !P2 ;  /* 0x000000790600780c */ /* 0x000fe40005781670 */
[----:B------:R-:W-:-:S05]  /*6a30*/  F2FP.F16.E5M2.UNPACK_B R17, R17 ;  /* 0x00000011ff11723e */ /* 0x000fca00020004ff */
[----:B0-2---:R-:W-:-:S05]  /*6a40*/  HADD2.F32 R4, -RZ, R17.H0_H0 ;  /* 0x20000011ff047230 */ /* 0x005fca0000004100 */
[----:B------:R-:W-:Y:S01]  /*6a50*/  FMUL R5, R4, R15 ;  /* 0x0000000f04057220 */ /* 0x000fe20000400000 */
[----:B------:R-:W-:-:S03]  /*6a60*/  PRMT R4, RZ, 0x7610, R4 ;  /* 0x00007610ff047816 */ /* 0x000fc60000000004 */
[----:B------:R-:W-:-:S05]  /*6a70*/  FFMA R5, R22, R11, R5 ;  /* 0x0000000b16057223 */ /* 0x000fca0000000005 */
[----:B------:R-:W-:-:S05]  /*6a80*/  F2FP.SATFINITE.E5M2.F32.PACK_AB_MERGE_C R5, RZ, R5, RZ ;  /* 0x00000005ff05723e */ /* 0x000fca00048060ff */
[----:B------:R0:W-:Y:S01]  /*6a90*/  @!P1 STG.E.U8 desc[UR14][R20.64+0x79], R5 ;  /* 0x0000790514009986 */ /* 0x0001e2000c10110e */
[----:B------:R-:W-:Y:S05]  /*6aa0*/  @P4 BRA `(.L_x_167) ;  /* 0x0000000000044947 */ /* 0x000fea0003800000 */
[----:B------:R2:W5:Y:S02]  /*6ab0*/  LDG.E.U8 R4, desc[UR14][R24.64+0x78] ;  /* 0x0000780e18047981 */ /* 0x000564000c1e1100 */
.L_x_167:
[----:B------:R-:W-:Y:S05]  /*6ac0*/  BSYNC B1 ;  /* 0x0000000000017941 */ /* 0x000fea0003800000 */
.L_x_166:
[----:B-----5:R-:W-:Y:S01]  /*6ad0*/  LOP3.LUT R4, R4, 0xff, RZ, 0xc0, !PT ;  /* 0x000000ff04047812 */ /* 0x020fe200078ec0ff */
[----:B------:R-:W-:Y:S01]  /*6ae0*/  BSSY B1, `(.L_x_168) ;  /* 0x000000b000017945 */ /* 0x000fe20003800000 */
[----:B------:R-:W-:Y:S02]  /*6af0*/  ISETP.LT.OR P2, PT, R6, 0x7a, !P2 ;  /* 0x0000007a0600780c */ /* 0x000fe40005741670 */
[----:B------:R-:W-:-:S05]  /*6b00*/  F2FP.F16.E5M2.UNPACK_B R4, R4 ;  /* 0x00000004ff04723e */ /* 0x000fca00020004ff */
[----:B------:R-:W-:-:S05]  /*6b10*/  HADD2.F32 R4, -RZ, R4.H0_H0 ;  /* 0x20000004ff047230 */ /* 0x000fca0000004100 */
[----:B------:R-:W-:-:S04]  /*6b20*/  FMUL R4, R4, R15 ;  /* 0x0000000f04047220 */ /* 0x000fc80000400000 */
[----:B------:R-:W-:-:S05]  /*6b30*/  FFMA R4, R23, R11, R4 ;  /* 0x0000000b17047223 */ /* 0x000fca0000000004 */
[----:B0-----:R-:W-:Y:S02]  /*6b40*/  F2FP.SATFINITE.E5M2.F32.PACK_AB_MERGE_C R5, RZ, R4, RZ ;  /* 0x00000004ff05723e */ /* 0x001fe400048060ff */
[----:B------:R-:W-:-:S03]  /*6b50*/  PRMT R4, RZ, 0x7610, R4 ;  /* 0x00007610ff047816 */ /* 0x000fc60000000004 */
[----:B------:R0:W-:Y:S01]  /*6b60*/  @!P4 STG.E.U8 desc[UR14][R18.64+0x78], R5 ;  /* 0x000078051200c986 */ /* 0x0001e2000c10110e */
[----:B------:R-:W-:Y:S05]  /*6b70*/  @P2 BRA `(.L_x_169) ;  /* 0x0000000000042947 */ /* 0x000fea0003800000 */
[----:B------:R0:W5:Y:S02]  /*6b80*/  LDG.E.U8 R4, desc[UR14][R24.64+0x79] ;  /* 0x0000790e18047981 */ /* 0x000164000c1e1100 */
.L_x_169:
[----:B------:R-:W-:Y:S05]  /*6b90*/  BSYNC B1 ;  /* 0x0000000000017941 */ /* 0x000fea0003800000 */
.L_x_168:
[----:B------:R-:W-:Y:S05]  /*6ba0*/  @P2 BRA `(.L_x_170) ;  /* 0x0000001000282947 */ /* 0x000fea0003800000 */
[----:B-----5:R-:W-:-:S04]  /*6bb0*/  LOP3.LUT R4, R4, 0xff, RZ, 0xc0, !PT ;  /* 0x000000ff04047812 */ /* 0x020fc800078ec0ff */
[----:B------:R-:W-:-:S05]  /*6bc0*/  F2FP.F16.E5M2.UNPACK_B R4, R4 ;  /* 0x00000004ff04723e */ /* 0x000fca00020004ff */
[----:B------:R-:W-:-:S05]  /*6bd0*/  HADD2.F32 R4, -RZ, R4.H0_H0 ;  /* 0x20000004ff047230 */ /* 0x000fca0000004100 */
[----:B0-----:R-:W-:-:S04]  /*6be0*/  FMUL R5, R4, R15 ;  /* 0x0000000f04057220 */ /* 0x001fc80000400000 */
[----:B------:R-:W-:-:S05]  /*6bf0*/  FFMA R5, R88, R11, R5 ;  /* 0x0000000b58057223 */ /* 0x000fca0000000005 */
[----:B------:R-:W-:-:S05]  /*6c00*/  F2FP.SATFINITE.E5M2.F32.PACK_AB_MERGE_C R5, RZ, R5, RZ ;  /* 0x00000005ff05723e */ /* 0x000fca00048060ff */
[----:B------:R0:W-:Y:S01]  /*6c10*/  STG.E.U8 desc[UR14][R18.64+0x79], R5 ;  /* 0x0000790512007986 */ /* 0x0001e2000c10110e */
[----:B------:R-:W-:Y:S05]  /*6c20*/  BRA `(.L_x_170) ;  /* 0x0000001000087947 */ /* 0x000fea0003800000 */
.L_x_41:
[----:B------:R-:W-:Y:S01]  /*6c30*/  ISETP.GE.AND P2, PT, R31, 0x1, PT ;  /* 0x000000011f00780c */ /* 0x000fe20003f46270 */
[-C--:B------:R-:W-:Y:S01]  /*6c40*/  FMUL R147, R147, R11.reuse ;  /* 0x0000000b93937220 */ /* 0x080fe20000400000 */
[-C--:B------:R-:W-:Y:S01]  /*6c50*/  FMUL R148, R148, R11.reuse ;  /* 0x0000000b94947220 */ /* 0x080fe20000400000 */
[----:B------:R-:W-:Y:S01]  /*6c60*/  ISETP.GE.AND P1, PT, R31, 0x9, PT ;  /* 0x000000091f00780c */ /* 0x000fe20003f26270 */
[-C--:B------:R-:W-:Y:S01]  /*6c70*/  FMUL R146, R146, R11.reuse ;  /* 0x0000000b92927220 */ /* 0x080fe20000400000 */
[C---:B------:R-:W-:Y:S01]  /*6c80*/  ISETP.LT.OR P5, PT, R6.reuse, 0x1, !P2 ;  /* 0x000000010600780c */ /* 0x040fe200057a1670 */
[-C--:B------:R-:W-:Y:S01]  /*6c90*/  FMUL R145, R145, R11.reuse ;  /* 0x0000000b91917220 */ /* 0x080fe20000400000 */
[----:B------:R-:W-:Y:S01]  /*6ca0*/  ISETP.LT.OR P4, PT, R6, 0x2, !P2 ;  /* 0x000000020600780c */ /* 0x000fe20005781670 */
[----:B------:R-:W-:Y:S01]  /*6cb0*/  FMUL R143, R143, R11 ;  /* 0x0000000b8f8f7220 */ /* 0x000fe20000400000 */
[----:B------:R-:W-:Y:S01]  /*6cc0*/  F2FP.SATFINITE.E5M2.F32.PACK_AB_MERGE_C R147, RZ, R147, RZ ;  /* 0x00000093ff93723e */ /* 0x000fe200048060ff */
[-C--:B------:R-:W-:Y:S01]  /*6cd0*/  FMUL R144, R144, R11.reuse ;  /* 0x0000000b90907220 */ /* 0x080fe20000400000 */
[----:B------:R-:W-:Y:S01]  /*6ce0*/  F2FP.SATFINITE.E5M2.F32.PACK_AB_MERGE_C R5, RZ, R148, RZ ;  /* 0x00000094ff05723e */ /* 0x000fe200048060ff */
[-C--:B------:R-:W-:Y:S01]  /*6cf0*/  FMUL R141, R141, R11.reuse ;  /* 0x0000000b8d8d7220 */ /* 0x080fe20000400000 */
[----:B------:R-:W-:Y:S01]  /*6d00*/  ISETP.LT.OR P6, PT, R6, 0x9, !P2 ;  /* 0x000000090600780c */ /* 0x000fe200057c1670 */
[-C--:B------:R-:W-:Y:S01]  /*6d10*/  FMUL R142, R142, R11.reuse ;  /* 0x0000000b8e8e7220 */ /* 0x080fe20000400000 */
[----:B------:R-:W-:Y:S01]  /*6d20*/  F2FP.SATFINITE.E5M2.F32.PACK_AB_MERGE_C R25, RZ, R146, RZ ;  /* 0x00000092ff19723e */ /* 0x000fe200048060ff */
[----:B------:R-:W-:Y:S01]  /*6d30*/  FMUL R140, R140, R11 ;  /* 0x0000000b8c8c7220 */ /* 0x000fe20000400000 */
[----:B------:R-:W-:Y:S01]  /*6d40*/  F2FP.SATFINITE.E5M2.F32.PACK_AB_MERGE_C R145, RZ, R145, RZ ;  /* 0x00000091ff91723e */ /* 0x000fe200048060ff */
[----:B------:R-:W-:Y:S01]  /*6d50*/  @!P5 STG.E.U8 desc[UR14][R20.64], R147 ;  /* 0x000000931400d986 */ /* 0x000fe2000c10110e */
[C---:B------:R-:W-:Y:S01]  /*6d60*/  ISETP.LT.OR P5, PT, R6.reuse, 0x2, !P1 ;  /* 0x000000020600780c */ /* 0x040fe20004fa1670 */
[----:B------:R-:W-:Y:S01]  /*6d70*/  FMUL R139, R139, R11 ;  /* 0x0000000b8b8b7220 */ /* 0x000fe20000400000 */
[----:B------:R-:W-:Y:S01]  /*6d80*/  F2FP.SATFINITE.E5M2.F32.PACK_AB_MERGE_C R143, RZ, R143, RZ ;  /* 0x0000008fff8f723e */ /* 0x000fe200048060ff */
[----:B------:R0:W-:Y:S01]  /*6d90*/  @!P4 STG.E.U8 desc[UR14][R20.64+0x1], R5 ;  /* 0x000001051400c986 */ /* 0x0001e2000c10110e */
[----:B------:R-:W-:Y:S01]  /*6da0*/  ISETP.LT.OR P4, PT, R6, 0x1, !P1 ;  /* 0x000000010600780c */ /* 0x000fe20004f81670 */
[----:B------:R-:W-:Y:S01]  /*6db0*/  FMUL R137, R137, R11 ;  /* 0x0000000b89897220 */ /* 0x000fe20000400000 */
[----:B------:R-:W-:Y:S01]  /*6dc0*/  F2FP.SATFINITE.E5M2.F32.PACK_AB_MERGE_C R141, RZ, R141, RZ ;  /* 0x0000008dff8d723e */ /* 0x000fe200048060ff */
[-C--:B------:R-:W-:Y:S01]  /*6dd0*/  FMUL R138, R138, R11.reuse ;  /* 0x0000000b8a8a7220 */ /* 0x080fe20000400000 */
[----:B------:R-:W-:Y:S01]  /*6de0*/  F2FP.SATFINITE.E5M2.F32.PACK_AB_MERGE_C R27, RZ, R142, RZ ;  /* 0x0000008eff1b723e */ /* 0x000fe200048060ff */
[----:B------:R-:W-:Y:S01]  /*6df0*/  FMUL R135, R135, R11 ;  /* 0x0000000b87877220 */ /* 0x000fe20000400000 */
[----:B------:R-:W-:Y:S01]  /*6e00*/  F2FP.SATFINITE.E5M2.F32.PACK_AB_MERGE_C R139, RZ, R139, RZ ;  /* 0x0000008bff8b723e */ /* 0x000fe200048060ff */
[----:B------:R-:W-:Y:S01]  /*6e10*/  FMUL R136, R136, R11 ;  /* 0x0000000b88887220 */ /* 0x000fe20000400000 */
[----:B------:R-:W-:Y:S01]  /*6e20*/  F2FP.SATFINITE.E5M2.F32.PACK_AB_MERGE_C R137, RZ, R137, RZ ;  /* 0x00000089ff89723e */ /* 0x000fe200048060ff */
[----:B------:R1:W-:Y:S01]  /*6e30*/  @!P5 STG.E.U8 desc[UR14][R18.64+0x1], R25 ;  /* 0x000001191200d986 */ /* 0x0003e2000c10110e */
[----:B------:R-:W-:Y:S01]  /*6e40*/  ISETP.LT.OR P5, PT, R6, 0xa, !P2 ;  /* 0x0000000a0600780c */ /* 0x000fe200057a1670 */
[-C--:B------:R-:W-:Y:S01]  /*6e50*/  FMUL R134, R134, R11.reuse ;  /* 0x0000000b86867220 */ /* 0x080fe20000400000 */
[----:B0-----:R-:W-:Y:S01]  /*6e60*/  F2FP.SATFINITE.E5M2.F32.PACK_AB_MERGE_C R5, RZ, R144, RZ ;  /* 0x00000090ff05723e */ /* 0x001fe200048060ff */
[----:B------:R-:W-:Y:S01]  /*6e70*/  @!P4 STG.E.U8 desc[UR14][R18.64], R145 ;  /* 0x000000911200c986 */ /* 0x000fe2000c10110e */
[C---:B------:R-:W-:Y:S01]  /*6e80*/  ISETP.LT.OR P4, PT, R6.reuse, 0x9, !P1 ;  /* 0x000000090600780c */ /* 0x040fe20004f81670 */
[----:B------:R-:W-:Y:S01]  /*6e90*/  FMUL R133, R133, R11 ;  /* 0x0000000b85857220 */ /* 0x000fe20000400000 */
[----:B------:R-:W-:Y:S01]  /*6ea0*/  F2FP.SATFINITE.E5M2.F32.PACK_AB_MERGE_C R135, RZ, R135, RZ ;  /* 0x00000087ff87723e */ /* 0x000fe200048060ff */
[----:B------:R-:W-:Y:S01]  /*6eb0*/  @!P6 STG.E.U8 desc[UR14][R20.64+0x8], R143 ;  /* 0x0000088f1400e986 */ /* 0x000fe2000c10110e */
[----:B------:R-:W-:Y:S01]  /*6ec0*/  ISETP.LT.OR P6, PT, R6, 0xa, !P1 ;  /* 0x0000000a0600780c */ /* 0x000fe20004fc1670 */
[----:B------:R-:W-:Y:S01]  /*6ed0*/  FMUL R131, R131, R11 ;  /* 0x0000000b83837220 */ /* 0x000fe20000400000 */
[----:B------:R-:W-:Y:S01]  /*6ee0*/  F2FP.SATFINITE.E5M2.F32.PACK_AB_MERGE_C R133, RZ, R133, RZ ;  /* 0x00000085ff85723e */ /* 0x000fe200048060ff */
[-C--:B------:R-:W-:Y:S01]  /*6ef0*/  FMUL R132, R132, R11.reuse ;  /* 0x0000000b84847220 */ /* 0x080fe20000400000 */
[----:B-1----:R-:W-:Y:S01]  /*6f00*/  F2FP.SATFINITE.E5M2.F32.PACK_AB_MERGE_C R25, RZ, R140, RZ ;  /* 0x0000008cff19723e */ /* 0x002fe200048060ff */
[----:B------:R0:W-:Y:S01]  /*6f10*/  @!P5 STG.E.U8 desc[UR14][R20.64+0x9], R5 ;  /* 0x000009051400d986 */ /* 0x0001e2000c10110e */
[C---:B------:R-:W-:Y:S01]  /*6f20*/  ISETP.LT.OR P5, PT, R6.reuse, 0x12, !P2 ;  /* 0x000000120600780c */ /* 0x040fe200057a1670 */
[----:B------:R-:W-:Y:S01]  /*6f30*/  FMUL R129, R129, R11 ;  /* 0x0000000b81817220 */ /* 0x000fe20000400000 */
[----:B------:R-:W-:Y:S01]  /*6f40*/  F2FP.SATFINITE.E5M2.F32.PACK_AB_MERGE_C R131, RZ, R131, RZ ;  /* 0x00000083ff83723e */ /* 0x000fe200048060ff */
[----:B------:R-:W-:Y:S01]  /*6f50*/  @!P4 STG.E.U8 desc[UR14][R18.64+0x8], R141 ;  /* 0x0000088d1200c986 */ /* 0x000fe2000c10110e */
[----:B------:R-:W-:Y:S01]  /*6f60*/  ISETP.LT.OR P4, PT, R6, 0x11, !P2 ;  /* 0x000000110600780c */ /* 0x000fe20005781670 */
[----:B------:R-:W-:Y:S01]  /*6f70*/  FMUL R130, R130, R11 ;  /* 0x0000000b82827220 */ /* 0x000fe20000400000 */
[----:B------:R-:W-:Y:S01]  /*6f80*/  F2FP.SATFINITE.E5M2.F32.PACK_AB_MERGE_C R129, RZ, R129, RZ ;  /* 0x00000081ff81723e */ /* 0x000fe200048060ff */
[----:B------:R1:W-:Y:S01]  /*6f90*/  @!P6 STG.E.U8 desc[UR14][R18.64+0x9], R27 ;  /* 0x0000091b1200e986 */ /* 0x0003e2000c10110e */
[----:B------:R-:W-:Y:S01]  /*6fa0*/  ISETP.LT.OR P6, PT, R6, 0x11, !P1 ;  /* 0x000000110600780c */ /* 0x000fe20004fc1670 */
[-C--:B------:R-:W-:Y:S01]  /*6fb0*/  FMUL R128, R128, R11.reuse ;  /* 0x0000000b80807220 */ /* 0x080fe20000400000 */
[-C--:B------:R-:W-:Y:S01]  /*6fc0*/  FMUL R127, R127, R11.reuse ;  /* 0x0000000b7f7f7220 */ /* 0x080fe20000400000 */
[----:B0-----:R-:W-:Y:S01]  /*6fd0*/  F2FP.SATFINITE.E5M2.F32.PACK_AB_MERGE_C R5, RZ, R138, RZ ;  /* 0x0000008aff05723e */ /* 0x001fe200048060ff */
[-C--:B------:R-:W-:Y:S01]  /*6fe0*/  FMUL R125, R125, R11.reuse ;  /* 0x0000000b7d7d7220 */ /* 0x080fe20000400000 */
[----:B------:R0:W-:Y:S01]  /*6ff0*/  @!P5 STG.E.U8 desc[UR14][R20.64+0x11], R25 ;  /* 0x000011191400d986 */ /* 0x0001e2000c10110e */
[----:B------:R-:W-:Y:S01]  /*7000*/  ISETP.LT.OR P5, PT, R6, 0x12, !P1 ;  /* 0x000000120600780c */ /* 0x000fe20004fa1670 */
[----:B------:R-:W-:Y:S01]  /*7010*/  FMUL R126, R126, R11 ;  /* 0x0000000b7e7e7220 */ /* 0x000fe20000400000 */
[----:B------:R-:W-:Y:S01]  /*7020*/  F2FP.SATFINITE.E5M2.F32.PACK_AB_MERGE_C R127, RZ, R127, RZ ;  /* 0x0000007fff7f723e */ /* 0x000fe200048060ff */
[----:B------:R-:W-:Y:S01]  /*7030*/  @!P4 STG.E.U8 desc[UR14][R20.64+0x10], R139 ;  /* 0x0000108b1400c986 */ /* 0x000fe2000c10110e */
[C---:B------:R-:W-:Y:S01]  /*7040*/  ISETP.LT.OR P4, PT, R6.reuse, 0x19, !P2 ;  /* 0x000000190600780c */ /* 0x040fe20005781670 */
[-C--:B------:R-:W-:Y:S01]  /*7050*/  FMUL R123, R123, R11.reuse ;  /* 0x0000000b7b7b7220 */ /* 0x080fe20000400000 */
[----:B-1----:R-:W-:Y:S01]  /*7060*/  F2FP.SATFINITE.E5M2.F32.PACK_AB_MERGE_C R27, RZ, R136, RZ ;  /* 0x00000088ff1b723e */ /* 0x002fe200048060ff */
[----:B------:R-:W-:Y:S01]  /*7070*/  @!P6 STG.E.U8 desc[UR14][R18.64+0x10], R137 ;  /* 0x000010891200e986 */ /* 0x000fe2000c10110e */
[----:B------:R-:W-:Y:S01]  /*7080*/  ISETP.LT.OR P6, PT, R6, 0x1a, !P2 ;  /* 0x0000001a0600780c */ /* 0x000fe200057c1670 */
[----:B------:R-:W-:Y:S01]  /*7090*/  FMUL R124, R124, R11 ;  /* 0x0000000b7c7c7220 */ /* 0x000fe20000400000 */
[----:B------:R-:W-:Y:S01]  /*70a0*/  F2FP.SATFINITE.E5M2.F32.PACK_AB_MERGE_C R125, RZ, R125, RZ ;  /* 0x0000007dff7d723e */ /* 0x000fe200048060ff */
[-C--:B------:R-:W-:Y:S01]  /*70b0*/  FMUL R122, R122, R11.reuse ;  /* 0x0000000b7a7a7220 */ /* 0x080fe20000400000 */
[----:B0-----:R-:W-:Y:S01]  /*70c0*/  F2FP.SATFINITE.E5M2.F32.PACK_AB_MERGE_C R25, RZ, R134, RZ ;  /* 0x00000086ff19723e */ /* 0x001fe200048060ff */
[----:B------:R0:W-:Y:S01]  /*70d0*/  @!P5 STG.E.U8 desc[UR14][R18.64+0x11], R5 ;  /* 0x000011051200d986 */ /* 0x0001e2000c10110e */
[C---:B------:R-:W-:Y:S01]  /*70e0*/  ISETP.LT.OR P5, PT, R6.reuse, 0x1a, !P1 ;  /* 0x0000001a0600780c */ /* 0x040fe20004fa1670 */
        /* <DEDUP_REMOVED lines=11> */
[----:B0-----:R-:W-:Y:S01]  /*71a0*/  F2FP.SATFINITE.E5M2.F32.PACK_AB_MERGE_C R5, RZ, R132, RZ ;  /* 0x00000084ff05723e */ /* 0x001fe200048060ff */
[----:B------:R0:W-:Y:S01]  /*71b0*/  @!P5 STG.E.U8 desc[UR14][R18.64+0x19], R25 ;  /* 0x000019191200d986 */ /* 0x0001e2000c10110e */
[----:B------:R-:W-:Y:S01]  /*71c0*/  ISETP.LT.OR P5, PT, R6, 0x22, !P2 ;  /* 0x000000220600780c */ /* 0x000fe200057a1670 */
[----:B------:R-:W-:Y:S01]  /*71d0*/  FMUL R118, R118, R11 ;  /* 0x0000000b76767220 */ /* 0x000fe20000400000 */
[----:B------:R-:W-:Y:S01]  /*71e0*/  F2FP.SATFINITE.E5M2.F32.PACK_AB_MERGE_C R117, RZ, R117, RZ ;  /* 0x00000075ff75723e */ /* 0x000fe200048060ff */
[----:B------:R-:W-:Y:S01]  /*71f0*/  @!P4 STG.E.U8 desc[UR14][R18.64+0x18], R133 ;  /* 0x000018851200c986 */ /* 0x000fe2000c10110e */
[----:B------:R-:W-:Y:S01]  /*7200*/  ISETP.LT.OR P4, PT, R6, 0x21, !P1 ;  /* 0x000000210600780c */ /* 0x000fe20004f81670 */
[-C--:B------:R-:W-:Y:S01]  /*7210*/  FMUL R116, R116, R11.reuse ;  /* 0x0000000b74747220 */ /* 0x080fe20000400000 */
[----:B-1----:R-:W-:Y:S01]  /*7220*/  F2FP.SATFINITE.E5M2.F32.PACK_AB_MERGE_C R27, RZ, R130, RZ ;  /* 0x00000082ff1b723e */ /* 0x002fe200048060ff */
[----:B------:R-:W-:Y:S01]  /*7230*/  @!P6 STG.E.U8 desc[UR14][R20.64+0x20], R131 ;  /* 0x000020831400e986 */ /* 0x000fe2000c10110e */
[----:B------:R-:W-:Y:S01]  /*7240*/  ISETP.LT.OR P6, PT, R6, 0x22, !P1 ;  /* 0x000000220600780c */ /* 0x000fe20004fc1670 */
[-C--:B------:R-:W-:Y:S01]  /*7250*/  FMUL R115, R115, R11.reuse ;  /* 0x0000000b73737220 */ /* 0x080fe20000400000 */
[-C--:B------:R-:W-:Y:S01]  /*7260*/  FMUL R113, R113, R11.reuse ;  /* 0x0000000b71717220 */ /* 0x080fe20000400000 */
[----:B0-----:R-:W-:Y:S01]  /*7270*/  F2FP.SATFINITE.E5M2.F32.PACK_AB_MERGE_C R25, RZ, R128, RZ ;  /* 0x00000080ff19723e */ /* 0x001fe200048060ff */
[-C--:B------:R-:W-:Y:S01]  /*7280*/  FMUL R114, R114, R11.reuse ;  /* 0x0000000b72727220 */ /* 0x080fe20000400000 */
        /* <DEDUP_REMOVED lines=33> */
[C---:B------:R-:W-:Y:S01]  /*74a0*/  ISETP.LT.OR P4, PT, R6.reuse, 0x31, !P1 ;  /* 0x000000310600780c */ /* 0x040fe20004f81670 */
[-C--:B------:R-:W-:Y:S01]  /*74b0*/  FMUL R103, R103, R11.reuse ;  /* 0x0000000b67677220 */ /* 0x080fe20000400000 */
[-C--:B------:R-:W-:Y:S01]  /*74c0*/  FMUL R101, R101, R11.reuse ;  /* 0x0000000b65657220 */ /* 0x080fe20000400000 */
        /* <DEDUP_REMOVED lines=15> */
[C---:B------:R-:W-:Y:S01]  /*75c0*/  ISETP.LT.OR P6, PT, R6.reuse, 0x3a, !P1 ;  /* 0x0000003a0600780c */ /* 0x040fe20004fc1670 */
        /* <DEDUP_REMOVED lines=20> */
[-C--:B------:R-:W-:Y:S01]  /*7710*/  FMUL R92, R92, R11.reuse ;  /* 0x0000000b5c5c7220 */ /* 0x080fe20000400000 */
[-C--:B------:R-:W-:Y:S01]  /*7720*/  FMUL R89, R89, R11.reuse ;  /* 0x0000000b59597220 */ /* 0x080fe20000400000 */
        /* <DEDUP_REMOVED lines=19> */
[----:B------:R-:W-:-:S02]  /*7860*/  ISETP.LT.OR P6, PT, R6, 0x51, !P2 ;  /* 0x000000510600780c */ /* 0x000fc400057c1670 */
[----:B------:R-:W-:Y:S02]  /*7870*/  F2FP.SATFINITE.E5M2.F32.PACK_AB_MERGE_C R23, RZ, R23, RZ ;  /* 0x00000017ff17723e */ /* 0x000fe400048060ff */
[----:B0-----:R-:W-:Y:S01]  /*7880*/  F2FP.SATFINITE.E5M2.F32.PACK_AB_MERGE_C R5, RZ, R108, RZ ;  /* 0x0000006cff05723e */ /* 0x001fe200048060ff */
[----:B------:R0:W-:Y:S01]  /*7890*/  @!P5 STG.E.U8 desc[UR14][R18.64+0x49], R25 ;  /* 0x000049191200d986 */ /* 0x0001e2000c10110e */
[----:B------:R-:W-:-:S03]  /*78a0*/  ISETP.LT.OR P5, PT, R6, 0x52, !P2 ;  /* 0x000000520600780c */ /* 0x000fc600057a1670 */
[----:B------:R-:W-:Y:S01]  /*78b0*/  @!P4 STG.E.U8 desc[UR14][R18.64+0x48], R109 ;  /* 0x0000486d1200c986 */ /* 0x000fe2000c10110e */
[C---:B------:R-:W-:Y:S02]  /*78c0*/  ISETP.LT.OR P4, PT, R6.reuse, 0x51, !P1 ;  /* 0x000000510600780c */ /* 0x040fe40004f81670 */
[----:B-1----:R-:W-:Y:S01]  /*78d0*/  F2FP.SATFINITE.E5M2.F32.PACK_AB_MERGE_C R27, RZ, R106, RZ ;  /* 0x0000006aff1b723e */ /* 0x002fe200048060ff */
[----:B------:R-:W-:Y:S01]  /*78e0*/  @!P6 STG.E.U8 desc[UR14][R20.64+0x50], R107 ;  /* 0x0000506b1400e986 */ /* 0x000fe2000c10110e */
[----:B------:R-:W-:Y:S02]  /*78f0*/  ISETP.LT.OR P6, PT, R6, 0x52, !P1 ;  /* 0x000000520600780c */ /* 0x000fe40004fc1670 */
[----:B0-----:R-:W-:-:S03]  /*7900*/  F2FP.SATFINITE.E5M2.F32.PACK_AB_MERGE_C R25, RZ, R104, RZ ;  /* 0x00000068ff19723e */ /* 0x001fc600048060ff */
[----:B------:R0:W-:Y:S01]  /*7910*/  @!P5 STG.E.U8 desc[UR14][R20.64+0x51], R5 ;  /* 0x000051051400d986 */ /* 0x0001e2000c10110e */
[----:B------:R-:W-:-:S03]  /*7920*/  ISETP.LT.OR P5, PT, R6, 0x5a, !P2 ;  /* 0x0000005a0600780c */ /* 0x000fc600057a1670 */
[----:B------:R-:W-:Y:S01]  /*7930*/  @!P4 STG.E.U8 desc[UR14][R18.64+0x50], R105 ;  /* 0x000050691200c986 */ /* 0x000fe2000c10110e */
[----:B------:R-:W-:-:S03]  /*7940*/  ISETP.LT.OR P4, PT, R6, 0x59, !P2 ;  /* 0x000000590600780c */ /* 0x000fc60005781670 */
[----:B------:R1:W-:Y:S01]  /*7950*/  @!P6 STG.E.U8 desc[UR14][R18.64+0x51], R27 ;  /* 0x0000511b1200e986 */ /* 0x0003e2000c10110e */
[----:B------:R-:W-:Y:S02]  /*7960*/  ISETP.LT.OR P6, PT, R6, 0x59, !P1 ;  /* 0x000000590600780c */ /* 0x000fe40004fc1670 */
[----:B0-----:R-:W-:-:S03]  /*7970*/  F2FP.SATFINITE.E5M2.F32.PACK_AB_MERGE_C R5, RZ, R102, RZ ;  /* 0x00000066ff05723e */ /* 0x001fc600048060ff */
        /* <DEDUP_REMOVED lines=31> */
[C---:B------:R-:W-:Y:S02]  /*7b70*/  ISETP.LT.OR P5, PT, R6.reuse, 0x79, !P2 ;  /* 0x000000790600780c */ /* 0x040fe400057a1670 */
[C---:B------:R-:W-:Y:S01]  /*7b80*/  ISETP.LT.OR P2, PT, R6.reuse, 0x7a, !P2 ;  /* 0x0000007a0600780c */ /* 0x040fe20005741670 */
[----:B------:R2:W-:Y:S01]  /*7b90*/  @!P4 STG.E.U8 desc[UR14][R20.64+0x70], R91 ;  /* 0x0000705b1400c986 */ /* 0x0005e2000c10110e */
[C---:B------:R-:W-:Y:S02]  /*7ba0*/  ISETP.LT.OR P4, PT, R6.reuse, 0x72, !P1 ;  /* 0x000000720600780c */ /* 0x040fe40004f81670 */
[----:B-1----:R-:W-:Y:S01]  /*7bb0*/  F2FP.SATFINITE.E5M2.F32.PACK_AB_MERGE_C R27, RZ, R88, RZ ;  /* 0x00000058ff1b723e */ /* 0x002fe200048060ff */
[----:B------:R2:W-:Y:S01]  /*7bc0*/  @!P6 STG.E.U8 desc[UR14][R18.64+0x70], R89 ;  /* 0x000070591200e986 */ /* 0x0005e2000c10110e */
[C---:B------:R-:W-:Y:S02]  /*7bd0*/  ISETP.LT.OR P6, PT, R6.reuse, 0x79, !P1 ;  /* 0x000000790600780c */ /* 0x040fe40004fc1670 */
[----:B------:R-:W-:-:S02]  /*7be0*/  ISETP.LT.OR P1, PT, R6, 0x7a, !P1 ;  /* 0x0000007a0600780c */ /* 0x000fc40004f21670 */
[----:B0-----:R-:W-:-:S05]  /*7bf0*/  F2FP.SATFINITE.E5M2.F32.PACK_AB_MERGE_C R25, RZ, R22, RZ ;  /* 0x00000016ff19723e */ /* 0x001fca00048060ff */
[----:B------:R2:W-:Y:S04]  /*7c00*/  @!P4 STG.E.U8 desc[UR14][R18.64+0x71], R5 ;  /* 0x000071051200c986 */ /* 0x0005e8000c10110e */
[----:B------:R2:W-:Y:S04]  /*7c10*/  @!P5 STG.E.U8 desc[UR14][R20.64+0x78], R17 ;  /* 0x000078111400d986 */ /* 0x0005e8000c10110e */
[----:B------:R2:W-:Y:S04]  /*7c20*/  @!P2 STG.E.U8 desc[UR14][R20.64+0x79], R25 ;  /* 0x000079191400a986 */ /* 0x0005e8000c10110e */
[----:B------:R2:W-:Y:S04]  /*7c30*/  @!P6 STG.E.U8 desc[UR14][R18.64+0x78], R23 ;  /* 0x000078171200e986 */ /* 0x0005e8000c10110e */
[----:B------:R2:W-:Y:S02]  /*7c40*/  @!P1 STG.E.U8 desc[UR14][R18.64+0x79], R27 ;  /* 0x0000791b12009986 */ /* 0x0005e4000c10110e */
.L_x_170:
[----:B------:R-:W-:Y:S05]  /*7c50*/  BSYNC B0 ;  /* 0x0000000000007941 */ /* 0x000fea0003800000 */
.L_x_40:
[C---:B------:R-:W-:Y:S01]  /*7c60*/  LEA R2, P1, R8.reuse, R2, 0x1 ;  /* 0x0000000208027211 */ /* 0x040fe200078208ff */
[----:B------:R-:W-:Y:S01]  /*7c70*/  ULDC.64 UR6, c[0x0][0x650] ;  /* 0x0001940000067ab9 */ /* 0x000fe20000000a00 */
[----:B-----5:R-:W-:Y:S01]  /*7c80*/  IMAD.U32 R4, RZ, RZ, UR12 ;  /* 0x0000000cff047e24 */ /* 0x020fe2000f8e00ff */
[----:B--2---:R-:W-:Y:S01]  /*7c90*/  PRMT R17, RZ, 0x7610, R17 ;  /* 0x00007610ff117816 */ /* 0x004fe20000000011 */
[----:B------:R-:W-:Y:S01]  /*7ca0*/  IMAD.MOV.U32 R6, RZ, RZ, -0x1 ;  /* 0xffffffffff067424 */ /* 0x000fe200078e00ff */
[----:B------:R-:W-:Y:S01]  /*7cb0*/  LEA.HI.X R3, R8, R3, R0, 0x1, P1 ;  /* 0x0000000308037211 */ /* 0x000fe200008f0c00 */
[----:B------:R2:W-:Y:S01]  /*7cc0*/  SYNCS.ARRIVE.TRANS64.A1T0 RZ, [R4+UR22], RZ ;  /* 0x000000ff04ff79a7 */ /* 0x0005e20008100016 */
[----:B------:R-:W-:Y:S01]  /*7cd0*/  ISETP.GE.U32.AND P1, PT, R2, UR6, PT ;  /* 0x0000000602007c0c */ /* 0x000fe2000bf26070 */
[----:B0-----:R-:W-:-:S03]  /*7ce0*/  IMAD.MOV.U32 R5, RZ, RZ, -0x1 ;  /* 0xffffffffff057424 */ /* 0x001fc600078e00ff */
[----:B------:R-:W-:Y:S01]  /*7cf0*/  ISETP.GE.U32.AND.EX P1, PT, R3, UR7, PT, P1 ;  /* 0x0000000703007c0c */ /* 0x000fe2000bf26110 */
[----:B--2---:R-:W-:-:S12]  /*7d00*/  IMAD.MOV.U32 R4, RZ, RZ, -0x1 ;  /* 0xffffffffff047424 */ /* 0x004fd800078e00ff */
[----:B------:R-:W-:Y:S05]  /*7d10*/  @P1 BRA `(.L_x_171) ;  /* 0x0000000400601947 */ /* 0x000fea0003800000 */
[----:B------:R-:W0:Y:S01]  /*7d20*/  S2R R28, SR_CTAID.X ;  /* 0x00000000001c7919 */ /* 0x000e220000002500 */
[----:B------:R-:W2:Y:S01]  /*7d30*/  LDC.64 R22, c[0x0][0x628] ;  /* 0x00018a00ff167b82 */ /* 0x000ea20000000a00 */
[----:B------:R-:W-:Y:S01]  /*7d40*/  ULDC UR6, c[0x0][0x150] ;  /* 0x0000540000067ab9 */ /* 0x000fe20000000800 */
[----:B-1--4-:R-:W-:Y:S01]  /*7d50*/  IMAD.MOV.U32 R20, RZ, RZ, R2 ;  /* 0x000000ffff147224 */ /* 0x012fe200078e0002 */
[----:B------:R-:W1:Y:S01]  /*7d60*/  S2R R30, SR_CTAID.Y ;  /* 0x00000000001e7919 */ /* 0x000e620000002600 */
[----:B------:R-:W-:-:S04]  /*7d70*/  IMAD.MOV.U32 R21, RZ, RZ, R3 ;  /* 0x000000ffff157224 */ /* 0x000fc800078e0003 */
[----:B------:R-:W4:Y:S08]  /*7d80*/  LDC R31, c[0x0][0x144] ;  /* 0x00005100ff1f7b82 */ /* 0x000f300000000800 */
[----:B------:R-:W1:Y:S08]  /*7d90*/  LDC R6, c[0x0][0x630] ;  /* 0x00018c00ff067b82 */ /* 0x000e700000000800 */
[----:B------:R-:W1:Y:S01]  /*7da0*/  LDC.64 R26, c[0x0][0x620] ;  /* 0x00018800ff1a7b82 */ /* 0x000e620000000a00 */
[----:B--2---:R-:W-:-:S04]  /*7db0*/  ISETP.NE.U32.AND P1, PT, R22, RZ, PT ;  /* 0x000000ff1600720c */ /* 0x004fc80003f25070 */
[----:B------:R-:W-:Y:S02]  /*7dc0*/  ISETP.NE.AND.EX P1, PT, R23, RZ, PT, P1 ;  /* 0x000000ff1700720c */ /* 0x000fe40003f25310 */
[----:B0-----:R-:W-:-:S05]  /*7dd0*/  I2FP.F32.U32 R4, R28 ;  /* 0x0000001c00047245 */ /* 0x001fca0000201000 */
[----:B------:R-:W-:-:S04]  /*7de0*/  FMUL R4, R4, UR6 ;  /* 0x0000000604047c20 */ /* 0x000fc80008400000 */
[----:B------:R0:W2:Y:S02]  /*7df0*/  F2I.U32.TRUNC.NTZ R29, R4 ;  /* 0x00000004001d7305 */ /* 0x0000a4000020f000 */
[----:B----4-:R-:W-:Y:S05]  /*7e00*/  @!P1 BRA `(.L_x_172) ;  /* 0x0000000000289947 */ /* 0x010fea0003800000 */
[----:B------:R-:W4:Y:S02]  /*7e10*/  LDC R5, c[0x0][0x634] ;  /* 0x00018d00ff057b82 */ /* 0x000f240000000800 */
[----:B----4-:R-:W-:-:S05]  /*7e20*/  IADD3 R17, P1, R2, R5, RZ ;  /* 0x0000000502117210 */ /* 0x010fca0007f3e0ff */
[----:B---3--:R-:W-:-:S04]  /*7e30*/  IMAD.X R25, RZ, RZ, R3, P1 ;  /* 0x000000ffff197224 */ /* 0x008fc800008e0603 */
[----:B0-----:R-:W-:-:S04]  /*7e40*/  IMAD.WIDE.U32 R4, R25, R22, RZ ;  /* 0x0000001619047225 */ /* 0x001fc800078e00ff */
[----:B------:R-:W-:-:S04]  /*7e50*/  IMAD.WIDE.U32 R18, P1, R17, R23, R4 ;  /* 0x0000001711127225 */ /* 0x000fc80007820004 */
[----:B------:R-:W-:-:S04]  /*7e60*/  IMAD.WIDE.U32 R4, R17, R22, RZ ;  /* 0x0000001611047225 */ /* 0x000fc800078e00ff */
[----:B------:R-:W-:Y:S01]  /*7e70*/  IMAD.X R21, RZ, RZ, RZ, P1 ;  /* 0x000000ffff157224 */ /* 0x000fe200008e06ff */
[----:B------:R-:W-:Y:S01]  /*7e80*/  IADD3 RZ, P1, R5, R18, RZ ;  /* 0x0000001205ff7210 */ /* 0x000fe20007f3e0ff */
[----:B------:R-:W-:-:S04]  /*7e90*/  IMAD.MOV.U32 R20, RZ, RZ, R19 ;  /* 0x000000ffff147224 */ /* 0x000fc800078e0013 */
[----:B------:R-:W-:-:S08]  /*7ea0*/  IMAD.WIDE.U32.X R20, R25, R23, R20, P1 ;  /* 0x0000001719147225 */ /* 0x000fd000008e0414 */
.L_x_172:
[----:B------:R-:W4:Y:S01]  /*7eb0*/  LDC.64 R34, c[0x0][0x640] ;  /* 0x00019000ff227b82 */ /* 0x000f220000000a00 */
[-C--:B-1-3--:R-:W-:Y:S01]  /*7ec0*/  SHF.R.U64 R24, R20, R6.reuse, R21 ;  /* 0x0000000614187219 */ /* 0x08afe20000001215 */
[----:B--2---:R-:W-:Y:S01]  /*7ed0*/  IMAD.MOV R29, RZ, RZ, -R29 ;  /* 0x000000ffff1d7224 */ /* 0x004fe200078e0a1d */
[----:B0-----:R-:W-:Y:S01]  /*7ee0*/  SHF.R.U32.HI R4, RZ, R6, R21 ;  /* 0x00000006ff047219 */ /* 0x001fe20000011615 */
[----:B------:R-:W-:Y:S01]  /*7ef0*/  ULDC UR6, c[0x0][0x154] ;  /* 0x0000550000067ab9 */ /* 0x000fe20000000800 */
[----:B------:R-:W-:Y:S01]  /*7f00*/  IADD3 R17, P1, RZ, -R24, RZ ;  /* 0x80000018ff117210 */ /* 0x000fe20007f3e0ff */
[----:B------:R-:W-:Y:S02]  /*7f10*/  IMAD R29, R31, R29, R28 ;  /* 0x0000001d1f1d7224 */ /* 0x000fe400078e021c */
[----:B------:R-:W0:Y:S01]  /*7f20*/  LDC R18, c[0x0][0x618] ;  /* 0x00018600ff127b82 */ /* 0x000e220000000800 */
[----:B------:R-:W-:Y:S02]  /*7f30*/  IMAD.MOV.U32 R19, RZ, RZ, -0x1 ;  /* 0xffffffffff137424 */ /* 0x000fe400078e00ff */
[----:B------:R-:W-:-:S02]  /*7f40*/  IMAD.X R5, RZ, RZ, ~R4, P1 ;  /* 0x000000ffff057224 */ /* 0x000fc400008e0e04 */
[----:B------:R-:W-:Y:S02]  /*7f50*/  IMAD.MOV.U32 R21, RZ, RZ, 0x1 ;  /* 0x00000001ff157424 */ /* 0x000fe400078e00ff */
[-C--:B------:R-:W-:Y:S01]  /*7f60*/  IMAD R6, R5, R26.reuse, RZ ;  /* 0x0000001a05067224 */ /* 0x080fe200078e02ff */
[----:B------:R-:W1:Y:S01]  /*7f70*/  LDC R20, c[0x0][0x608] ;  /* 0x00018200ff147b82 */ /* 0x000e620000000800 */
[----:B------:R-:W-:-:S04]  /*7f80*/  IMAD.WIDE.U32 R4, R17, R26, R2 ;  /* 0x0000001a11047225 */ /* 0x000fc800078e0002 */
[----:B------:R-:W-:Y:S01]  /*7f90*/  IMAD R17, R17, R27, R6 ;  /* 0x0000001b11117224 */ /* 0x000fe200078e0206 */
[----:B------:R-:W-:Y:S02]  /*7fa0*/  I2FP.F32.U32 R6, R30 ;  /* 0x0000001e00067245 */ /* 0x000fe40000201000 */
[----:B------:R-:W2:Y:S01]  /*7fb0*/  LDC R32, c[0x0][0x658] ;  /* 0x00019600ff207b82 */ /* 0x000ea20000000800 */
[----:B------:R-:W-:Y:S01]  /*7fc0*/  IMAD.IADD R5, R5, 0x1, R17 ;  /* 0x0000000105057824 */ /* 0x000fe200078e0211 */
[----:B----4-:R-:W-:Y:S01]  /*7fd0*/  ISETP.NE.U32.AND P1, PT, R34, RZ, PT ;  /* 0x000000ff2200720c */ /* 0x010fe20003f25070 */
[----:B------:R-:W-:-:S03]  /*7fe0*/  FMUL R17, R6, UR6 ;  /* 0x0000000606117c20 */ /* 0x000fc60008400000 */
[----:B------:R-:W-:Y:S01]  /*7ff0*/  ISETP.NE.AND.EX P1, PT, R35, RZ, PT, P1 ;  /* 0x000000ff2300720c */ /* 0x000fe20003f25310 */
[----:B------:R3:W4:Y:S01]  /*8000*/  F2I.U32.TRUNC.NTZ R25, R17 ;  /* 0x0000001100197305 */ /* 0x000722000020f000 */
[----:B------:R-:W3:Y:S01]  /*8010*/  LDC R27, c[0x0][0x148] ;  /* 0x00005200ff1b7b82 */ /* 0x000ee20000000800 */
[-CC-:B0-----:R-:W-:Y:S02]  /*8020*/  SHF.R.U64 R22, R4, R18.reuse, R5.reuse ;  /* 0x0000001204167219 */ /* 0x181fe40000001205 */
[----:B------:R-:W-:-:S05]  /*8030*/  SHF.R.U32.HI R5, RZ, R18, R5 ;  /* 0x00000012ff057219 */ /* 0x000fca0000011605 */
[----:B------:R-:W0:Y:S01]  /*8040*/  LDC R28, c[0x0][0x600] ;  /* 0x00018000ff1c7b82 */ /* 0x000e220000000800 */
[-CC-:B-1----:R-:W-:Y:S02]  /*8050*/  SHF.R.U64 R6, R22, R20.reuse, R5.reuse ;  /* 0x0000001416067219 */ /* 0x182fe40000001205 */
[----:B------:R-:W-:-:S05]  /*8060*/  SHF.R.U32.HI R5, RZ, R20, R5 ;  /* 0x00000014ff057219 */ /* 0x000fca0000011605 */
[----:B------:R-:W1:Y:S01]  /*8070*/  LDC R33, c[0x0][0x648] ;  /* 0x00019200ff217b82 */ /* 0x000e620000000800 */
[-CC-:B--2---:R-:W-:Y:S02]  /*8080*/  SHF.R.U64 R26, R6, R32.reuse, R5.reuse ;  /* 0x00000020061a7219 */ /* 0x184fe40000001205 */
[-C--:B------:R-:W-:Y:S02]  /*8090*/  SHF.L.U32 R19, R19, R32.reuse, RZ ;  /* 0x0000002013137219 */ /* 0x080fe400000006ff */
[-C--:B------:R-:W-:Y:S01]  /*80a0*/  SHF.R.U32.HI R5, RZ, R32.reuse, R5 ;  /* 0x00000020ff057219 */ /* 0x080fe20000011605 */
[----:B------:R-:W-:Y:S01]  /*80b0*/  IMAD.MOV.U32 R4, RZ, RZ, R26 ;  /* 0x000000ffff047224 */ /* 0x000fe200078e001a */
[----:B------:R-:W-:Y:S01]  /*80c0*/  SHF.L.U32 R32, R21, R32, RZ ;  /* 0x0000002015207219 */ /* 0x000fe200000006ff */
[----:B------:R-:W2:Y:S01]  /*80d0*/  LDC R36, c[0x0][0x638] ;  /* 0x00018e00ff247b82 */ /* 0x000ea20000000800 */
[----:B------:R-:W-:-:S07]  /*80e0*/  LOP3.LUT R31, RZ, R19, RZ, 0x33, !PT ;  /* 0x00000013ff1f7212 */ /* 0x000fce00078e33ff */
[----:B------:R-:W0:Y:S01]  /*80f0*/  LDC R37, c[0x0][0x610] ;  /* 0x00018400ff257b82 */ /* 0x000e220000000800 */
[----:B----4-:R-:W-:Y:S05]  /*8100*/  @!P1 BRA `(.L_x_173) ;  /* 0x0000000000289947 */ /* 0x010fea0003800000 */
[----:B---3--:R-:W3:Y:S02]  /*8110*/  LDC R17, c[0x0][0x64c] ;  /* 0x00019300ff117b82 */ /* 0x008ee40000000800 */
        /* <DEDUP_REMOVED lines=9> */
.L_x_173:
[----:B-1----:R-:W-:Y:S01]  /*81b0*/  SHF.R.U64 R4, R4, R33, R5 ;  /* 0x0000002104047219 */ /* 0x002fe20000001205 */
[----:B0-----:R-:W-:Y:S01]  /*81c0*/  VIADD R19, R28, 0xffffffff ;  /* 0xffffffff1c137836 */ /* 0x001fe20000000000 */
[----:B---3--:R-:W-:Y:S01]  /*81d0*/  LOP3.LUT R17, R6, R31, RZ, 0xc0, !PT ;  /* 0x0000001f06117212 */ /* 0x008fe200078ec0ff */
[----:B------:R-:W-:Y:S02]  /*81e0*/  IMAD.MOV R25, RZ, RZ, -R25 ;  /* 0x000000ffff197224 */ /* 0x000fe400078e0a19 */
[----:B------:R-:W-:Y:S01]  /*81f0*/  IMAD.MOV R5, RZ, RZ, -R4 ;  /* 0x000000ffff057224 */ /* 0x000fe200078e0a04 */
[----:B------:R-:W-:Y:S01]  /*8200*/  LOP3.LUT R19, R22, R19, RZ, 0xc0, !PT ;  /* 0x0000001316137212 */ /* 0x000fe200078ec0ff */
[----:B------:R-:W-:Y:S02]  /*8210*/  IMAD R6, R32, R4, R17 ;  /* 0x0000000420067224 */ /* 0x000fe400078e0211 */
[----:B------:R-:W-:Y:S02]  /*8220*/  @P3 IMAD R29, R27, R25, R30 ;  /* 0x000000191b1d3224 */ /* 0x000fe400078e021e */
[----:B--2---:R-:W-:-:S02]  /*8230*/  IMAD R4, R5, R36, R26 ;  /* 0x0000002405047224 */ /* 0x004fc400078e021a */
[----:B------:R-:W-:Y:S02]  /*8240*/  IMAD R6, R6, R37, R29 ;  /* 0x0000002506067224 */ /* 0x000fe400078e021d */
[----:B------:R-:W-:Y:S02]  /*8250*/  IMAD R19, R4, R28, R19 ;  /* 0x0000001c04137224 */ /* 0x000fe400078e0213 */
[----:B------:R-:W-:Y:S02]  /*8260*/  IMAD.MOV.U32 R17, RZ, RZ, 0x1 ;  /* 0x00000001ff117424 */ /* 0x000fe400078e00ff */
[----:B------:R-:W-:Y:S01]  /*8270*/  IMAD.MOV.U32 R4, RZ, RZ, R24 ;  /* 0x000000ffff047224 */ /* 0x000fe200078e0018 */
[----:B------:R-:W-:Y:S02]  /*8280*/  SEL R5, R19, R6, !P3 ;  /* 0x0000000613057207 */ /* 0x000fe40005800000 */
[----:B------:R-:W-:-:S07]  /*8290*/  SEL R6, R6, R19, !P3 ;  /* 0x0000001306067207 */ /* 0x000fce0005800000 */
.L_x_171:
[----:B------:R-:W-:Y:S02]  /*82a0*/  LOP3.LUT P1, RZ, R17, 0xff, RZ, 0xc0, !PT ;  /* 0x000000ff11ff7812 */ /* 0x000fe4000782c0ff */
[----:B------:R-:W-:-:S11]  /*82b0*/  LOP3.LUT R150, R150, 0x1, RZ, 0x3c, !PT ;  /* 0x0000000196967812 */ /* 0x000fd600078e3cff */
[----:B------:R-:W-:Y:S05]  /*82c0*/  @P1 BRA `(.L_x_174) ;  /* 0xffffff9000e81947 */ /* 0x000fea000383ffff */
[----:B------:R-:W-:Y:S05]  /*82d0*/  EXIT ;  /* 0x000000000000794d */ /* 0x000fea0003800000 */
.L_x_18:
[----:B------:R-:W-:-:S08]  /*82e0*/  ISETP.NE.AND P0, PT, R17, RZ, PT ;  /* 0x000000ff1100720c */ /* 0x000fd00003f05270 */
[----:B--23-5:R-:W0:-:S00]  /*82f0*/  USETMAXREG.DEALLOC.CTAPOOL 0x28 ;  /* 0x00000028000079c8 */ /* 0x02ce0000080e0500 */
[----:B------:R-:W-:Y:S05]  /*8300*/  @P0 EXIT ;  /* 0x000000000000094d */ /* 0x000fea0003800000 */
[----:B0-----:R-:W-:Y:S01]  /*8310*/  LOP3.LUT P0, RZ, R18, 0xff, RZ, 0xc0, !PT ;  /* 0x000000ff12ff7812 */ /* 0x001fe2000780c0ff */
[----:B------:R-:W-:Y:S02]  /*8320*/  IMAD.MOV.U32 R12, RZ, RZ, 0x1 ;  /* 0x00000001ff0c7424 */ /* 0x000fe400078e00ff */
[----:B------:R-:W-:-:S10]  /*8330*/  IMAD.MOV.U32 R13, RZ, RZ, RZ ;  /* 0x000000ffff0d7224 */ /* 0x000fd400078e00ff */
[----:B------:R-:W-:Y:S05]  /*8340*/  @!P0 BRA `(.L_x_175) ;  /* 0x0000000c00208947 */ /* 0x000fea0003800000 */
[----:B------:R-:W0:Y:S01]  /*8350*/  S2UR UR8, SR_CgaCtaId ;  /* 0x00000000000879c3 */ /* 0x000e220000008800 */
[----:B------:R-:W-:Y:S01]  /*8360*/  LOP3.LUT P0, RZ, R16, 0x1f, RZ, 0xc0, !PT ;  /* 0x0000001f10ff7812 */ /* 0x000fe2000780c0ff */
[----:B------:R-:W-:Y:S01]  /*8370*/  ULDC UR5, c[0x0][0x658] ;  /* 0x0001960000057ab9 */ /* 0x000fe20000000800 */
[----:B------:R-:W-:Y:S01]  /*8380*/  UMOV UR6, 0xffffffff ;  /* 0xffffffff00067882 */ /* 0x000fe20000000000 */
[----:B------:R-:W-:Y:S01]  /*8390*/  BSSY B0, `(.L_x_175) ;  /* 0x00000c3000007945 */ /* 0x000fe20003800000 */
[C---:B------:R-:W-:Y:S01]  /*83a0*/  ISETP.NE.AND P2, PT, R14.reuse, RZ, PT ;  /* 0x000000ff0e00720c */ /* 0x040fe20003f45270 */
[----:B------:R-:W-:Y:S01]  /*83b0*/  USHF.L.U32 UR6, UR6, UR5, URZ ;  /* 0x0000000506067299 */ /* 0x000fe2000800063f */
[----:B------:R-:W-:Y:S01]  /*83c0*/  ISETP.NE.OR P0, PT, R14, RZ, !P0 ;  /* 0x000000ff0e00720c */ /* 0x000fe20004705670 */
[----:B------:R-:W-:Y:S01]  /*83d0*/  IMAD.MOV.U32 R15, RZ, RZ, 0x1 ;  /* 0x00000001ff0f7424 */ /* 0x000fe200078e00ff */
[----:B------:R-:W-:Y:S01]  /*83e0*/  LOP3.LUT R14, R7, 0x2, RZ, 0xfc, !PT ;  /* 0x00000002070e7812 */ /* 0x000fe200078efcff */
[----:B------:R-:W-:Y:S01]  /*83f0*/  IMAD.MOV.U32 R12, RZ, RZ, 0x1 ;  /* 0x00000001ff0c7424 */ /* 0x000fe200078e00ff */
[----:B------:R-:W-:Y:S01]  /*8400*/  ULDC UR4, c[0x0][0x600] ;  /* 0x0001800000047ab9 */ /* 0x000fe20000000800 */
[----:B------:R-:W-:Y:S01]  /*8410*/  IMAD.MOV.U32 R13, RZ, RZ, RZ ;  /* 0x000000ffff0d7224 */ /* 0x000fe200078e00ff */
[----:B------:R-:W-:Y:S01]  /*8420*/  UMOV UR7, 0x1 ;  /* 0x0000000100077882 */ /* 0x000fe20000000000 */
[----:B------:R-:W-:-:S02]  /*8430*/  UIADD3 UR21, UR13, 0x1, URZ ;  /* 0x000000010d157890 */ /* 0x000fc4000fffe03f */
[----:B------:R-:W-:Y:S02]  /*8440*/  UIADD3 UR16, UR4, -0x1, URZ ;  /* 0xffffffff04107890 */ /* 0x000fe4000fffe03f */
[----:B------:R-:W-:Y:S02]  /*8450*/  USHF.L.U32 UR18, UR7, UR5, URZ ;  /* 0x0000000507127299 */ /* 0x000fe4000800063f */
[----:B------:R-:W-:Y:S01]  /*8460*/  ULOP3.LUT UR17, URZ, UR6, URZ, 0x33, !UPT ;  /* 0x000000063f117292 */ /* 0x000fe2000f8e333f */
[----:B------:R-:W-:Y:S01]  /*8470*/  ULDC.64 UR22, c[0x0][0x198] ;  /* 0x0000660000167ab9 */ /* 0x000fe20000000a00 */
[----:B0-----:R-:W-:-:S10]  /*8480*/  IMAD.U32 R17, RZ, RZ, UR8 ;  /* 0x00000008ff117e24 */ /* 0x001fd4000f8e00ff */
.L_x_187:
[----:B------:R-:W-:-:S03]  /*8490*/  UMOV UR4, 0xffffffff ;  /* 0xffffffff00047882 */ /* 0x000fc60000000000 */
[----:B------:R-:W-:Y:S05]  /*84a0*/  BRA.DIV UR4, `(.L_x_176) ;  /* 0x00000012049c7947 */ /* 0x000fea000b800000 */
[----:B------:R-:W-:-:S13]  /*84b0*/  ELECT P1, URZ, PT ;  /* 0x00000000003f782f */ /* 0x000fda0003820000 */
.L_x_205:
[----:B------:R-:W0:Y:S01]  /*84c0*/  LDC R10, c[0x0][0x28c] ;  /* 0x0000a300ff0a7b82 */ /* 0x000e220000000800 */
[----:B------:R-:W-:Y:S01]  /*84d0*/  BSSY B1, `(.L_x_177) ;  /* 0x000003b000017945 */ /* 0x000fe20003800000 */
[----:B0-----:R-:W-:-:S13]  /*84e0*/  ISETP.LT.OR P1, PT, R10, 0x1, !P1 ;  /* 0x000000010a00780c */ /* 0x001fda0004f21670 */
[----:B------:R-:W-:Y:S05]  /*84f0*/  @P1 BRA `(.L_x_178) ;  /* 0x0000000000e01947 */ /* 0x000fea0003800000 */
[----:B------:R-:W-:Y:S02]  /*8500*/  IMAD R17, R6, 0x4, R17 ;  /* 0x0000000406117824 */ /* 0x000fe400078e0211 */
[----:B------:R-:W-:Y:S02]  /*8510*/  IMAD.SHL.U32 R16, R5, 0x80, RZ ;  /* 0x0000008005107824 */ /* 0x000fe400078e00ff */
[----:B------:R-:W-:Y:S02]  /*8520*/  IMAD.MOV.U32 R20, RZ, RZ, RZ ;  /* 0x000000ffff147224 */ /* 0x000fe400078e00ff */
[----:B------:R-:W-:Y:S02]  /*8530*/  IMAD.U32 R22, RZ, RZ, UR21 ;  /* 0x00000015ff167e24 */ /* 0x000fe4000f8e00ff */
[----:B------:R-:W-:Y:S02]  /*8540*/  IMAD.MOV.U32 R5, RZ, RZ, R12 ;  /* 0x000000ffff057224 */ /* 0x000fe400078e000c */
[----:B------:R-:W-:-:S02]  /*8550*/  IMAD.MOV.U32 R6, RZ, RZ, R13 ;  /* 0x000000ffff067224 */ /* 0x000fc400078e000d */
[----:B------:R-:W-:-:S07]  /*8560*/  IMAD.SHL.U32 R18, R17, 0x10, RZ ;  /* 0x0000001011127824 */ /* 0x000fce00078e00ff */
.L_x_182:
[----:B------:R-:W0:Y:S01]  /*8570*/  S2UR UR4, SR_CgaCtaId ;  /* 0x00000000000479c3 */ /* 0x000e220000008800 */
[----:B------:R-:W-:-:S07]  /*8580*/  MOV R10, 0x400 ;  /* 0x00000400000a7802 */ /* 0x000fce0000000f00 */
[----:B------:R-:W1:Y:S01]  /*8590*/  @!P2 LDC R11, c[0x0][0x500] ;  /* 0x00014000ff0bab82 */ /* 0x000e620000000800 */
[----:B0-----:R-:W-:-:S05]  /*85a0*/  IMAD.U32 R17, RZ, RZ, UR4 ;  /* 0x00000004ff117e24 */ /* 0x001fca000f8e00ff */
[----:B------:R-:W-:Y:S02]  /*85b0*/  LEA R21, R17, R10, 0x18 ;  /* 0x0000000a11157211 */ /* 0x000fe400078ec0ff */
[----:B------:R-:W-:-:S03]  /*85c0*/  SHF.L.U32 R10, R5, 0x1f, RZ ;  /* 0x0000001f050a7819 */ /* 0x000fc600000006ff */
[----:B------:R-:W-:-:S04]  /*85d0*/  IMAD R19, R6, 0x8, R21 ;  /* 0x0000000806137824 */ /* 0x000fc800078e0215 */
[----:B------:R-:W0:Y:S02]  /*85e0*/  SYNCS.PHASECHK.TRANS64.TRYWAIT P1, [R19+URZ+0x48], R10 ;  /* 0x0000480a130075a7 */ /* 0x000e24000802017f */
[----:B01----:R-:W-:Y:S05]  /*85f0*/  @!P1 BRA `(.L_x_179) ;  /* 0x0000001000689947 */ /* 0x003fea0003800000 */
.L_x_206:
[----:B0-----:R-:W-:Y:S01]  /*8600*/  PRMT R10, R14, 0x9910, RZ ;  /* 0x000099100e0a7816 */ /* 0x001fe200000000ff */
[----:B------:R0:W-:Y:S03]  /*8610*/  @!P2 SYNCS.ARRIVE.TRANS64 RZ, [R19+URZ], R11 ;  /* 0x0000000b13ffa9a7 */ /* 0x0001e6000800003f */
[----:B------:R-:W-:-:S13]  /*8620*/  ISETP.NE.AND P1, PT, R10, 0x2, PT ;  /* 0x000000020a00780c */ /* 0x000fda0003f25270 */
[----:B0-----:R-:W-:Y:S05]  /*8630*/  @P1 BRA `(.L_x_180) ;  /* 0x0000000000041947 */ /* 0x001fea0003800000 */
[----:B------:R-:W-:Y:S01]  /*8640*/  BPT.TRAP 0x1 ;  /* 0x000000040000795c */ /* 0x000fe20000300000 */
.L_x_180:
[----:B------:R-:W-:Y:S05]  /*8650*/  @P0 BRA `(.L_x_181) ;  /* 0x0000000000040947 */ /* 0x000fea0003800000 */
[----:B------:R-:W-:Y:S01]  /*8660*/  BPT.TRAP 0x1 ;  /* 0x000000040000795c */ /* 0x000fe20000300000 */
.L_x_181:
[----:B------:R-:W-:Y:S01]  /*8670*/  IMAD R10, R6, 0x4, R17 ;  /* 0x00000004060a7824 */ /* 0x000fe200078e0211 */
[----:B------:R-:W-:Y:S01]  /*8680*/  R2UR UR9, R19 ;  /* 0x00000000130972ca */ /* 0x000fe200000e0000 */
[----:B------:R-:W-:Y:S01]  /*8690*/  VIADD R22, R22, 0xffffffff ;  /* 0xffffffff16167836 */ /* 0x000fe20000000000 */
[----:B------:R-:W-:Y:S01]  /*86a0*/  UIADD3 UR4, UP0, UR22, 0xf0, URZ ;  /* 0x000000f016047890 */ /* 0x000fe2000ff1e03f */
[--C-:B------:R-:W-:Y:S01]  /*86b0*/  IMAD.U32 R10, R10, 0x800, R21.reuse ;  /* 0x000008000a0a7824 */ /* 0x100fe200078e0015 */
[----:B------:R-:W-:Y:S01]  /*86c0*/  R2UR UR11, R18 ;  /* 0x00000000120b72ca */ /* 0x000fe200000e0000 */
[----:B------:R-:W-:Y:S01]  /*86d0*/  IMAD R21, R6, 0x4000, R21 ;  /* 0x0000400006157824 */ /* 0x000fe200078e0215 */
[----:B------:R-:W-:Y:S01]  /*86e0*/  R2UR UR10, R20 ;  /* 0x00000000140a72ca */ /* 0x000fe200000e0000 */
[----:B------:R-:W-:Y:S01]  /*86f0*/  UIADD3 UR24, UP1, UR22, 0x1f0, URZ ;  /* 0x000001f016187890 */ /* 0x000fe2000ff3e03f */
[----:B------:R-:W-:Y:S01]  /*8700*/  R2UR UR5, R10 ;  /* 0x000000000a0572ca */ /* 0x000fe200000e0000 */
[----:B------:R-:W-:Y:S01]  /*8710*/  VIADD R6, R6, 0x1 ;  /* 0x0000000106067836 */ /* 0x000fe20000000000 */
[----:B------:R-:W-:Y:S01]  /*8720*/  R2UR UR8, R21 ;  /* 0x00000000150872ca */ /* 0x000fe200000e0000 */
[----:B------:R-:W-:Y:S01]  /*8730*/  UIADD3.X UR25, URZ, UR23, URZ, UP1, !UPT ;  /* 0x000000173f197290 */ /* 0x000fe20008ffe43f */
[----:B------:R-:W-:Y:S01]  /*8740*/  R2UR UR12, R4 ;  /* 0x00000000040c72ca */ /* 0x000fe200000e0000 */
[----:B------:R-:W-:Y:S01]  /*8750*/  UMOV UR20, 0xf0000 ;  /* 0x000f000000147882 */ /* 0x000fe20000000000 */
[----:B------:R-:W-:Y:S01]  /*8760*/  R2UR UR19, R16 ;  /* 0x00000000101372ca */ /* 0x000fe200000e0000 */
[----:B------:R-:W-:Y:S01]  /*8770*/  UMOV UR6, 0x0 ;  /* 0x0000000000067882 */ /* 0x000fe20000000000 */
[----:B------:R-:W-:Y:S01]  /*8780*/  ISETP.GT.AND P4, PT, R22, 0x1, PT ;  /* 0x000000011600780c */ /* 0x000fe20003f84270 */
[----:B------:R-:W-:Y:S01]  /*8790*/  UMOV UR7, 0x10000000 ;  /* 0x1000000000077882 */ /* 0x000fe20000000000 */
[----:B------:R-:W-:Y:S01]  /*87a0*/  ISETP.NE.AND P1, PT, R6, 0x9, PT ;  /* 0x000000090600780c */ /* 0x000fe20003f25270 */
[----:B------:R-:W-:-:S02]  /*87b0*/  VIADD R20, R20, 0x80 ;  /* 0x0000008014147836 */ /* 0x000fc40000000000 */
[----:B------:R-:W-:Y:S01]  /*87c0*/  UIADD3 UR14, UR5, 0x180, URZ ;  /* 0x00000180050e7890 */ /* 0x000fe2000fffe03f */
[----:B------:R-:W-:Y:S01]  /*87d0*/  SEL R10, RZ, 0x1, P1 ;  /* 0x00000001ff0a7807 */ /* 0x000fe20000800000 */
[----:B------:R-:W-:Y:S01]  /*87e0*/  UIADD3.X UR5, URZ, UR23, URZ, UP0, !UPT ;  /* 0x000000173f057290 */ /* 0x000fe200087fe43f */
[----:B------:R-:W-:Y:S01]  /*87f0*/  SEL R6, R6, RZ, P1 ;  /* 0x000000ff06067207 */ /* 0x000fe20000800000 */
[----:B------:R-:W-:Y:S01]  /*8800*/  UIADD3 UR15, UR8, 0x12180, URZ ;  /* 0x00012180080f7890 */ /* 0x000fe2000fffe03f */
[----:B------:R-:W-:Y:S02]  /*8810*/  LOP3.LUT R5, R5, R10, RZ, 0x3c, !PT ;  /* 0x0000000a05057212 */ /* 0x000fe400078e3cff */
[----:B------:R-:W-:-:S04]  /*8820*/  UMOV UR8, UR14 ;  /* 0x0000000e00087c82 */ /* 0x000fc80008000000 */
[----:B------:R0:W-:Y:S02]  /*8830*/  UTMALDG.3D.MULTICAST [UR8], [UR4], UR20, desc[UR6] ;  /* 0x00000608040073b4 */ /* 0x0001e40008011814 */
[----:B0-----:R-:W-:Y:S01]  /*8840*/  UMOV UR8, UR15 ;  /* 0x0000000f00087c82 */ /* 0x001fe20008000000 */
[----:B------:R-:W-:Y:S02]  /*8850*/  UMOV UR11, UR19 ;  /* 0x00000013000b7c82 */ /* 0x000fe40008000000 */
[----:B------:R0:W-:Y:S02]  /*8860*/  UTMALDG.3D [UR8], [UR24], desc[UR6] ;  /* 0x00000608180075b4 */ /* 0x0001e40008011000 */
[----:B0-----:R-:W-:Y:S05]  /*8870*/  @P4 BRA `(.L_x_182) ;  /* 0xfffffffc003c4947 */ /* 0x001fea000383ffff */
.L_x_178:
[----:B------:R-:W-:Y:S05]  /*8880*/  BSYNC B1 ;  /* 0x0000000000017941 */ /* 0x000fea0003800000 */
.L_x_177:
[----:B------:R-:W-:Y:S01]  /*8890*/  LOP3.LUT P5, RZ, R15, 0xff, RZ, 0xc0, !PT ;  /* 0x000000ff0fff7812 */ /* 0x000fe200078ac0ff */
[----:B------:R-:W-:Y:S01]  /*88a0*/  VIADD R6, R13, UR13 ;  /* 0x0000000d0d067c36 */ /* 0x000fe20008000000 */
[----:B------:R-:W-:Y:S01]  /*88b0*/  ULDC.64 UR4, c[0x0][0x650] ;  /* 0x0001940000047ab9 */ /* 0x000fe20000000a00 */
[----:B------:R-:W-:Y:S01]  /*88c0*/  IMAD.U32 R11, RZ, RZ, UR13 ;  /* 0x0000000dff0b7e24 */ /* 0x000fe2000f8e00ff */
[----:B------:R-:W-:Y:S01]  /*88d0*/  UISETP.GE.U32.AND UP0, UPT, UR13, 0x9, UPT ;  /* 0x000000090d00788c */ /* 0x000fe2000bf06070 */
[----:B------:R-:W-:Y:S01]  /*88e0*/  BSSY B1, `(.L_x_183) ;  /* 0x000006b000017945 */ /* 0x000fe20003800000 */
[----:B------:R-:W-:Y:S02]  /*88f0*/  ISETP.GT.U32.AND P1, PT, R6, 0x8, PT ;  /* 0x000000080600780c */ /* 0x000fe40003f24070 */
[----:B------:R-:W-:Y:S02]  /*8900*/  PRMT R15, RZ, 0x7610, R15 ;  /* 0x00007610ff0f7816 */ /* 0x000fe4000000000f */
[----:B------:R-:W-:-:S02]  /*8910*/  ISETP.LT.U32.AND P1, PT, R11, 0x9, P1 ;  /* 0x000000090b00780c */ /* 0x000fc40000f21070 */
[----:B------:R-:W-:Y:S01]  /*8920*/  PLOP3.LUT P4, PT, PT, PT, UP0, 0x80, 0x0 ;  /* 0x000000000000781c */ /* 0x000fe20003f8f008 */
[----:B------:R-:W0:Y:S01]  /*8930*/  @P5 S2R R17, SR_CgaCtaId ;  /* 0x0000000000115919 */ /* 0x000e220000008800 */
[----:B------:R-:W-:-:S04]  /*8940*/  @P5 MOV R4, 0x400 ;  /* 0x0000040000045802 */ /* 0x000fc80000000f00 */
[----:B0-----:R-:W-:Y:S01]  /*8950*/  @P5 LEA R10, R17, R4, 0x18 ;  /* 0x00000004110a5211 */ /* 0x001fe200078ec0ff */
[----:B------:R-:W-:-:S03]  /*8960*/  IMAD.WIDE.U32 R4, R6, 0x38e38e39, RZ ;  /* 0x38e38e3906047825 */ /* 0x000fc600078e00ff */
[----:B------:R0:W-:Y:S01]  /*8970*/  @P5 SYNCS.ARRIVE.TRANS64.A1T0 RZ, [R10+URZ+0xc8], RZ ;  /* 0x0000c8ff0aff59a7 */ /* 0x0001e2000810003f */
[----:B------:R-:W-:Y:S01]  /*8980*/  IADD3 R2, P5, R2, R8, RZ ;  /* 0x0000000802027210 */ /* 0x000fe20007fbe0ff */
[----:B------:R-:W-:Y:S01]  /*8990*/  IMAD.MOV.U32 R4, RZ, RZ, -0x1 ;  /* 0xffffffffff047424 */ /* 0x000fe200078e00ff */
[----:B------:R-:W-:Y:S02]  /*89a0*/  SHF.R.U32.HI R11, RZ, 0x1, R5 ;  /* 0x00000001ff0b7819 */ /* 0x000fe40000011605 */
[----:B------:R-:W-:Y:S01]  /*89b0*/  SEL R5, RZ, 0x1, !P1 ;  /* 0x00000001ff057807 */ /* 0x000fe20004800000 */
[----:B------:R-:W-:Y:S01]  /*89c0*/  IMAD.X R3, R3, 0x1, R0, P5 ;  /* 0x0000000103037824 */ /* 0x000fe200028e0600 */
[----:B------:R-:W-:Y:S01]  /*89d0*/  ISETP.GE.U32.AND P1, PT, R2, UR4, PT ;  /* 0x0000000402007c0c */ /* 0x000fe2000bf26070 */
[----:B------:R-:W-:Y:S01]  /*89e0*/  IMAD R13, R11, -0x9, R6 ;  /* 0xfffffff70b0d7824 */ /* 0x000fe200078e0206 */
[----:B------:R-:W-:Y:S01]  /*89f0*/  LOP3.LUT R12, R12, R5, RZ, 0x3c, !PT ;  /* 0x000000050c0c7212 */ /* 0x000fe200078e3cff */
[----:B------:R-:W-:Y:S01]  /*8a00*/  IMAD.MOV.U32 R6, RZ, RZ, -0x1 ;  /* 0xffffffffff067424 */ /* 0x000fe200078e00ff */
[----:B------:R-:W-:Y:S01]  /*8a10*/  ISETP.GE.U32.AND.EX P1, PT, R3, UR5, PT, P1 ;  /* 0x0000000503007c0c */ /* 0x000fe2000bf26110 */
[----:B------:R-:W-:Y:S01]  /*8a20*/  IMAD.MOV.U32 R5, RZ, RZ, -0x1 ;  /* 0xffffffffff057424 */ /* 0x000fe200078e00ff */
[----:B------:R-:W-:-:S02]  /*8a30*/  @P4 LOP3.LUT R12, R12, 0x1, R11, 0x78, !PT ;  /* 0x000000010c0c4812 */ /* 0x000fc400078e780b */
[----:B0-----:R-:W-:-:S09]  /*8a40*/  PRMT R10, RZ, 0x7610, R10 ;  /* 0x00007610ff0a7816 */ /* 0x001fd2000000000a */
[----:B------:R-:W-:Y:S05]  /*8a50*/  @P1 BRA `(.L_x_184) ;  /* 0x00000004004c1947 */ /* 0x000fea0003800000 */
[----:B------:R-:W0:Y:S01]  /*8a60*/  S2R R18, SR_CTAID.X ;  /* 0x0000000000127919 */ /* 0x000e220000002500 */
[----:B------:R-:W-:Y:S01]  /*8a70*/  ULDC.64 UR4, c[0x0][0x628] ;  /* 0x00018a0000047ab9 */ /* 0x000fe20000000a00 */
[----:B------:R-:W1:Y:S01]  /*8a80*/  LDC R19, c[0x0][0x144] ;  /* 0x00005100ff137b82 */ /* 0x000e620000000800 */
[----:B------:R-:W-:Y:S01]  /*8a90*/  ISETP.NE.U32.AND P1, PT, RZ, UR4, PT ;  /* 0x00000004ff007c0c */ /* 0x000fe2000bf25070 */
[----:B------:R-:W2:Y:S01]  /*8aa0*/  S2R R6, SR_CTAID.Y ;  /* 0x0000000000067919 */ /* 0x000ea20000002600 */
[----:B------:R-:W-:Y:S01]  /*8ab0*/  ULDC UR7, c[0x0][0x630] ;  /* 0x00018c0000077ab9 */ /* 0x000fe20000000800 */
[----:B------:R-:W-:Y:S01]  /*8ac0*/  ULDC UR8, c[0x0][0x150] ;  /* 0x0000540000087ab9 */ /* 0x000fe20000000800 */
[----:B------:R-:W-:Y:S01]  /*8ad0*/  ISETP.NE.AND.EX P1, PT, RZ, UR5, PT, P1 ;  /* 0x00000005ff007c0c */ /* 0x000fe2000bf25310 */
[----:B------:R-:W-:Y:S02]  /*8ae0*/  IMAD.MOV.U32 R4, RZ, RZ, R2 ;  /* 0x000000ffff047224 */ /* 0x000fe400078e0002 */
[----:B------:R-:W-:Y:S01]  /*8af0*/  IMAD.MOV.U32 R5, RZ, RZ, R3 ;  /* 0x000000ffff057224 */ /* 0x000fe200078e0003 */
[----:B0-----:R-:W-:-:S09]  /*8b00*/  I2FP.F32.U32 R20, R18 ;  /* 0x0000001200147245 */ /* 0x001fd20000201000 */
[----:B------:R-:W-:Y:S05]  /*8b10*/  @!P1 BRA `(.L_x_185) ;  /* 0x0000000000289947 */ /* 0x000fea0003800000 */
[----:B------:R-:W-:Y:S02]  /*8b20*/  ULDC UR6, c[0x0][0x634] ;  /* 0x00018d0000067ab9 */ /* 0x000fe40000000800 */
[----:B------:R-:W-:-:S05]  /*8b30*/  IADD3 R5, P1, R2, UR6, RZ ;  /* 0x0000000602057c10 */ /* 0x000fca000ff3e0ff */
[----:B------:R-:W-:-:S04]  /*8b40*/  IMAD.X R21, RZ, RZ, R3, P1 ;  /* 0x000000ffff157224 */ /* 0x000fc800008e0603 */
[----:B------:R-:W-:-:S04]  /*8b50*/  IMAD.WIDE.U32 R10, R21, UR4, RZ ;  /* 0x00000004150a7c25 */ /* 0x000fc8000f8e00ff */
[----:B------:R-:W-:-:S04]  /*8b60*/  IMAD.WIDE.U32 R10, P1, R5, UR5, R10 ;  /* 0x00000005050a7c25 */ /* 0x000fc8000f82000a */
[----:B------:R-:W-:-:S04]  /*8b70*/  IMAD.WIDE.U32 R4, R5, UR4, RZ ;  /* 0x0000000405047c25 */ /* 0x000fc8000f8e00ff */
[----:B------:R-:W-:Y:S01]  /*8b80*/  IMAD.MOV.U32 R4, RZ, RZ, R11 ;  /* 0x000000ffff047224 */ /* 0x000fe200078e000b */
[----:B------:R-:W-:Y:S01]  /*8b90*/  IADD3 RZ, P4, R5, R10, RZ ;  /* 0x0000000a05ff7210 */ /* 0x000fe20007f9e0ff */
[----:B------:R-:W-:-:S04]  /*8ba0*/  IMAD.X R5, RZ, RZ, RZ, P1 ;  /* 0x000000ffff057224 */ /* 0x000fc800008e06ff */
[----:B------:R-:W-:-:S08]  /*8bb0*/  IMAD.WIDE.U32.X R4, R21, UR5, R4, P4 ;  /* 0x0000000515047c25 */ /* 0x000fd0000a0e0404 */
.L_x_185:
[----:B------:R-:W-:Y:S01]  /*8bc0*/  FMUL R20, R20, UR8 ;  /* 0x0000000814147c20 */ /* 0x000fe20008400000 */
[--C-:B------:R-:W-:Y:S01]  /*8bd0*/  SHF.R.U64 R16, R4, UR7, R5.reuse ;  /* 0x0000000704107c19 */ /* 0x100fe20008001205 */
[----:B------:R-:W-:Y:S01]  /*8be0*/  ULDC.64 UR4, c[0x0][0x620] ;  /* 0x0001880000047ab9 */ /* 0x000fe20000000a00 */
[----:B------:R-:W-:Y:S01]  /*8bf0*/  SHF.R.U32.HI R4, RZ, UR7, R5 ;  /* 0x00000007ff047c19 */ /* 0x000fe20008011605 */
[----:B------:R-:W-:Y:S01]  /*8c00*/  ULDC.64 UR6, c[0x0][0x640] ;  /* 0x0001900000067ab9 */ /* 0x000fe20000000a00 */
[----:B------:R-:W-:Y:S01]  /*8c10*/  IADD3 R5, P1, RZ, -R16, RZ ;  /* 0x80000010ff057210 */ /* 0x000fe20007f3e0ff */
[----:B------:R-:W0:Y:S01]  /*8c20*/  F2I.U32.TRUNC.NTZ R20, R20 ;  /* 0x0000001400147305 */ /* 0x000e22000020f000 */
[----:B------:R-:W3:Y:S03]  /*8c30*/  LDC R21, c[0x0][0x148] ;  /* 0x00005200ff157b82 */ /* 0x000ee60000000800 */
[----:B------:R-:W-:Y:S01]  /*8c40*/  IMAD.X R4, RZ, RZ, ~R4, P1 ;  /* 0x000000ffff047224 */ /* 0x000fe200008e0e04 */
[----:B------:R-:W-:-:S03]  /*8c50*/  ISETP.NE.U32.AND P1, PT, RZ, UR6, PT ;  /* 0x00000006ff007c0c */ /* 0x000fc6000bf25070 */
[----:B------:R-:W-:Y:S01]  /*8c60*/  IMAD R4, R4, UR4, RZ ;  /* 0x0000000404047c24 */ /* 0x000fe2000f8e02ff */
[----:B------:R-:W-:-:S03]  /*8c70*/  ISETP.NE.AND.EX P1, PT, RZ, UR7, PT, P1 ;  /* 0x00000007ff007c0c */ /* 0x000fc6000bf25310 */
[C---:B------:R-:W-:Y:S01]  /*8c80*/  IMAD R11, R5.reuse, UR5, R4 ;  /* 0x00000005050b7c24 */ /* 0x040fe2000f8e0204 */
[----:B------:R-:W-:Y:S01]  /*8c90*/  ULDC UR5, c[0x0][0x154] ;  /* 0x0000550000057ab9 */ /* 0x000fe20000000800 */
[----:B------:R-:W-:Y:S01]  /*8ca0*/  IMAD.WIDE.U32 R4, R5, UR4, R2 ;  /* 0x0000000405047c25 */ /* 0x000fe2000f8e0002 */
[----:B------:R-:W-:-:S03]  /*8cb0*/  ULDC UR4, c[0x0][0x618] ;  /* 0x0001860000047ab9 */ /* 0x000fc60000000800 */
[----:B0-----:R-:W-:Y:S02]  /*8cc0*/  IMAD.MOV R10, RZ, RZ, -R20 ;  /* 0x000000ffff0a7224 */ /* 0x001fe400078e0a14 */
[----:B------:R-:W-:Y:S02]  /*8cd0*/  IMAD.IADD R5, R5, 0x1, R11 ;  /* 0x0000000105057824 */ /* 0x000fe400078e020b */
[----:B-1----:R-:W-:Y:S01]  /*8ce0*/  IMAD R18, R19, R10, R18 ;  /* 0x0000000a13127224 */ /* 0x002fe200078e0212 */
[----:B--2---:R-:W-:Y:S02]  /*8cf0*/  I2FP.F32.U32 R10, R6 ;  /* 0x00000006000a7245 */ /* 0x004fe40000201000 */
[--C-:B------:R-:W-:Y:S02]  /*8d00*/  SHF.R.U64 R19, R4, UR4, R5.reuse ;  /* 0x0000000404137c19 */ /* 0x100fe40008001205 */
[----:B------:R-:W-:Y:S01]  /*8d10*/  SHF.R.U32.HI R4, RZ, UR4, R5 ;  /* 0x00000004ff047c19 */ /* 0x000fe20008011605 */
[----:B------:R-:W-:Y:S01]  /*8d20*/  FMUL R10, R10, UR5 ;  /* 0x000000050a0a7c20 */ /* 0x000fe20008400000 */
[----:B------:R-:W-:-:S02]  /*8d30*/  ULDC UR4, c[0x0][0x608] ;  /* 0x0001820000047ab9 */ /* 0x000fc40000000800 */
[--C-:B------:R-:W-:Y:S01]  /*8d40*/  SHF.R.U64 R22, R19, UR4, R4.reuse ;  /* 0x0000000413167c19 */ /* 0x100fe20008001204 */
[----:B------:R0:W1:Y:S01]  /*8d50*/  F2I.U32.TRUNC.NTZ R24, R10 ;  /* 0x0000000a00187305 */ /* 0x000062000020f000 */
[----:B------:R-:W-:Y:S01]  /*8d60*/  SHF.R.U32.HI R5, RZ, UR4, R4 ;  /* 0x00000004ff057c19 */ /* 0x000fe20008011604 */
[----:B------:R-:W-:-:S03]  /*8d70*/  ULDC UR4, c[0x0][0x658] ;  /* 0x0001960000047ab9 */ /* 0x000fc60000000800 */
[--C-:B------:R-:W-:Y:S02]  /*8d80*/  SHF.R.U64 R20, R22, UR4, R5.reuse ;  /* 0x0000000416147c19 */ /* 0x100fe40008001205 */
[----:B------:R-:W-:-:S03]  /*8d90*/  SHF.R.U32.HI R23, RZ, UR4, R5 ;  /* 0x00000004ff177c19 */ /* 0x000fc60008011605 */
[----:B------:R-:W-:Y:S02]  /*8da0*/  IMAD.MOV.U32 R4, RZ, RZ, R20 ;  /* 0x000000ffff047224 */ /* 0x000fe400078e0014 */
[----:B------:R-:W-:Y:S01]  /*8db0*/  IMAD.MOV.U32 R5, RZ, RZ, R23 ;  /* 0x000000ffff057224 */ /* 0x000fe200078e0017 */
[----:B0-----:R-:W-:Y:S06]  /*8dc0*/  @!P1 BRA `(.L_x_186) ;  /* 0x0000000000289947 */ /* 0x001fec0003800000 */
        /* <DEDUP_REMOVED lines=10> */
.L_x_186:
[----:B------:R-:W-:Y:S01]  /*8e70*/  ULDC UR4, c[0x0][0x648] ;  /* 0x0001920000047ab9 */ /* 0x000fe20000000800 */
[----:B------:R-:W-:Y:S01]  /*8e80*/  LOP3.LUT R22, R22, UR17, RZ, 0xc0, !PT ;  /* 0x0000001116167c12 */ /* 0x000fe2000f8ec0ff */
[----:B-1----:R-:W-:Y:S01]  /*8e90*/  IMAD.MOV R24, RZ, RZ, -R24 ;  /* 0x000000ffff187224 */ /* 0x002fe200078e0a18 */
[----:B------:R-:W-:Y:S01]  /*8ea0*/  SHF.R.U64 R5, R4, UR4, R5 ;  /* 0x0000000404057c19 */ /* 0x000fe20008001205 */
[----:B------:R-:W-:Y:S01]  /*8eb0*/  ULDC UR4, c[0x0][0x638] ;  /* 0x00018e0000047ab9 */ /* 0x000fe20000000800 */
[----:B------:R-:W-:Y:S01]  /*8ec0*/  LOP3.LUT R19, R19, UR16, RZ, 0xc0, !PT ;  /* 0x0000001013137c12 */ /* 0x000fe2000f8ec0ff */
[----:B---3--:R-:W-:Y:S01]  /*8ed0*/  @P3 IMAD R18, R21, R24, R6 ;  /* 0x0000001815123224 */ /* 0x008fe200078e0206 */
[----:B------:R-:W-:Y:S01]  /*8ee0*/  ULDC UR5, c[0x0][0x610] ;  /* 0x0001840000057ab9 */ /* 0x000fe20000000800 */
[----:B------:R-:W-:Y:S02]  /*8ef0*/  IMAD.MOV R11, RZ, RZ, -R5 ;  /* 0x000000ffff0b7224 */ /* 0x000fe400078e0a05 */
[----:B------:R-:W-:-:S02]  /*8f00*/  IMAD R5, R5, UR18, R22 ;  /* 0x0000001205057c24 */ /* 0x000fc4000f8e0216 */
[----:B------:R-:W-:Y:S01]  /*8f10*/  IMAD R20, R11, UR4, R20 ;  /* 0x000000040b147c24 */ /* 0x000fe2000f8e0214 */
[----:B------:R-:W-:Y:S01]  /*8f20*/  ULDC UR4, c[0x0][0x600] ;  /* 0x0001800000047ab9 */ /* 0x000fe20000000800 */
[----:B------:R-:W-:Y:S02]  /*8f30*/  IMAD R18, R5, UR5, R18 ;  /* 0x0000000505127c24 */ /* 0x000fe4000f8e0212 */
[----:B------:R-:W-:Y:S02]  /*8f40*/  IMAD R11, R20, UR4, R19 ;  /* 0x00000004140b7c24 */ /* 0x000fe4000f8e0213 */
[----:B------:R-:W-:Y:S02]  /*8f50*/  IMAD.MOV.U32 R10, RZ, RZ, 0x1 ;  /* 0x00000001ff0a7424 */ /* 0x000fe400078e00ff */
[----:B------:R-:W-:Y:S01]  /*8f60*/  IMAD.MOV.U32 R4, RZ, RZ, R16 ;  /* 0x000000ffff047224 */ /* 0x000fe200078e0010 */
[----:B------:R-:W-:Y:S02]  /*8f70*/  SEL R5, R11, R18, !P3 ;  /* 0x000000120b057207 */ /* 0x000fe40005800000 */
[----:B------:R-:W-:-:S07]  /*8f80*/  SEL R6, R18, R11, !P3 ;  /* 0x0000000b12067207 */ /* 0x000fce0005800000 */
.L_x_184:
[----:B------:R-:W-:Y:S05]  /*8f90*/  BSYNC B1 ;  /* 0x0000000000017941 */ /* 0x000fea0003800000 */
.L_x_183:
[----:B------:R-:W-:-:S13]  /*8fa0*/  LOP3.LUT P1, RZ, R10, 0xff, RZ, 0xc0, !PT ;  /* 0x000000ff0aff7812 */ /* 0x000fda000782c0ff */
[----:B------:R-:W-:Y:S05]  /*8fb0*/  @P1 BRA `(.L_x_187) ;  /* 0xfffffff400341947 */ /* 0x000fea000383ffff */
[----:B------:R-:W-:Y:S05]  /*8fc0*/  BSYNC B0 ;  /* 0x0000000000007941 */ /* 0x000fea0003800000 */
.L_x_175:
[----:B------:R-:W-:-:S03]  /*8fd0*/  UMOV UR4, 0xffffffff ;  /* 0xffffffff00047882 */ /* 0x000fc60000000000 */
[----:B------:R-:W-:Y:S05]  /*8fe0*/  BRA.DIV UR4, `(.L_x_188) ;  /* 0x0000000a04007947 */ /* 0x000fea000b800000 */
[----:B------:R-:W-:-:S13]  /*8ff0*/  ELECT P0, URZ, PT ;  /* 0x00000000003f782f */ /* 0x000fda0003800000 */
.L_x_209:
[----:B------:R-:W-:Y:S04]  /*9000*/  BSSY B0, `(.L_x_189) ;  /* 0x0000058000007945 */ /* 0x000fe80003800000 */
[----:B------:R-:W-:Y:S05]  /*9010*/  @!P0 BRA `(.L_x_190) ;  /* 0x0000000400588947 */ /* 0x000fea0003800000 */
[----:B------:R-:W-:-:S04]  /*9020*/  LOP3.LUT R7, R7, 0x2, RZ, 0xfc, !PT ;  /* 0x0000000207077812 */ /* 0x000fc800078efcff */
[----:B------:R-:W-:-:S13]  /*9030*/  ISETP.NE.AND P0, PT, R7, 0x3, PT ;  /* 0x000000030700780c */ /* 0x000fda0003f05270 */
[----:B------:R-:W-:Y:S05]  /*9040*/  @!P0 BRA `(.L_x_191) ;  /* 0x0000000000048947 */ /* 0x000fea0003800000 */
[----:B------:R-:W-:Y:S01]  /*9050*/  BPT.TRAP 0x1 ;  /* 0x000000040000795c */ /* 0x000fe20000300000 */
.L_x_191:
[----:B------:R-:W0:Y:S01]  /*9060*/  S2R R3, SR_CgaCtaId ;  /* 0x0000000000037919 */ /* 0x000e220000008800 */
[----:B------:R-:W-:Y:S02]  /*9070*/  MOV R0, 0x400 ;  /* 0x0000040000007802 */ /* 0x000fe40000000f00 */
[----:B------:R-:W-:Y:S02]  /*9080*/  SHF.L.U32 R2, R12, 0x1f, RZ ;  /* 0x0000001f0c027819 */ /* 0x000fe400000006ff */
[----:B0-----:R-:W-:-:S05]  /*9090*/  LEA R0, R3, R0, 0x18 ;  /* 0x0000000003007211 */ /* 0x001fca00078ec0ff */
[----:B------:R-:W-:-:S04]  /*90a0*/  VIADD R0, R0, 0x48 ;  /* 0x0000004800007836 */ /* 0x000fc80000000000 */
[C---:B------:R-:W-:Y:S02]  /*90b0*/  IMAD R5, R13.reuse, 0x8, R0 ;  /* 0x000000080d057824 */ /* 0x040fe400078e0200 */
[----:B------:R-:W-:Y:S02]  /*90c0*/  VIADD R13, R13, 0x1 ;  /* 0x000000010d0d7836 */ /* 0x000fe40000000000 */
[----:B------:R-:W0:Y:S03]  /*90d0*/  SYNCS.PHASECHK.TRANS64.TRYWAIT P0, [R5+URZ], R2 ;  /* 0x00000002050075a7 */ /* 0x000e26000800017f */
[----:B------:R-:W-:-:S04]  /*90e0*/  ISETP.NE.AND P1, PT, R13, 0x9, PT ;  /* 0x000000090d00780c */ /* 0x000fc80003f25270 */
[----:B------:R-:W-:Y:S02]  /*90f0*/  SEL R3, RZ, 0x1, P1 ;  /* 0x00000001ff037807 */ /* 0x000fe40000800000 */
[----:B------:R-:W-:Y:S02]  /*9100*/  SEL R13, R13, RZ, P1 ;  /* 0x000000ff0d0d7207 */ /* 0x000fe40000800000 */
[----:B------:R-:W-:-:S03]  /*9110*/  LOP3.LUT R12, R12, R3, RZ, 0x3c, !PT ;  /* 0x000000030c0c7212 */ /* 0x000fc600078e3cff */
[----:B------:R-:W-:Y:S01]  /*9120*/  IMAD R7, R13, 0x8, R0 ;  /* 0x000000080d077824 */ /* 0x000fe200078e0200 */
[----:B------:R-:W-:Y:S01]  /*9130*/  SHF.L.U32 R4, R12, 0x1f, RZ ;  /* 0x0000001f0c047819 */ /* 0x000fe200000006ff */
[----:B0-----:R-:W-:Y:S06]  /*9140*/  @!P0 BRA `(.L_x_192) ;  /* 0x0000000400cc8947 */ /* 0x001fec0003800000 */
.L_x_210:
[----:B------:R-:W1:Y:S01]  /*9150*/  SYNCS.PHASECHK.TRANS64.TRYWAIT P0, [R7+URZ], R4 ;  /* 0x00000004070075a7 */ /* 0x000e62000800017f */
[----:B0-----:R-:W-:-:S05]  /*9160*/  VIADD R2, R13, 0x1 ;  /* 0x000000010d027836 */ /* 0x001fca0000000000 */
[----:B------:R-:W-:-:S04]  /*9170*/  ISETP.NE.AND P1, PT, R2, 0x9, PT ;  /* 0x000000090200780c */ /* 0x000fc80003f25270 */
[----:B------:R-:W-:Y:S02]  /*9180*/  SEL R3, RZ, 0x1, P1 ;  /* 0x00000001ff037807 */ /* 0x000fe40000800000 */
[----:B------:R-:W-:Y:S02]  /*9190*/  SEL R9, R2, RZ, P1 ;  /* 0x000000ff02097207 */ /* 0x000fe40000800000 */
[----:B------:R-:W-:-:S03]  /*91a0*/  LOP3.LUT R12, R12, R3, RZ, 0x3c, !PT ;  /* 0x000000030c0c7212 */ /* 0x000fc600078e3cff */
[----:B------:R-:W-:Y:S01]  /*91b0*/  IMAD R6, R9, 0x8, R0 ;  /* 0x0000000809067824 */ /* 0x000fe200078e0200 */
[----:B------:R-:W-:Y:S01]  /*91c0*/  SHF.L.U32 R5, R12, 0x1f, RZ ;  /* 0x0000001f0c057819 */ /* 0x000fe200000006ff */
[----:B-1----:R-:W-:Y:S06]  /*91d0*/  @!P0 BRA `(.L_x_193) ;  /* 0x0000000400bc8947 */ /* 0x002fec0003800000 */
.L_x_211:
[----:B------:R-:W1:Y:S01]  /*91e0*/  SYNCS.PHASECHK.TRANS64.TRYWAIT P0, [R6+URZ], R5 ;  /* 0x00000005060075a7 */ /* 0x000e62000800017f */
[----:B------:R-:W-:-:S05]  /*91f0*/  VIADD R2, R9, 0x1 ;  /* 0x0000000109027836 */ /* 0x000fca0000000000 */
[----:B------:R-:W-:-:S04]  /*9200*/  ISETP.NE.AND P1, PT, R2, 0x9, PT ;  /* 0x000000090200780c */ /* 0x000fc80003f25270 */
[----:B------:R-:W-:Y:S02]  /*9210*/  SEL R3, RZ, 0x1, P1 ;  /* 0x00000001ff037807 */ /* 0x000fe40000800000 */
[----:B0-----:R-:W-:Y:S02]  /*9220*/  SEL R7, R2, RZ, P1 ;  /* 0x000000ff02077207 */ /* 0x001fe40000800000 */
[----:B------:R-:W-:-:S03]  /*9230*/  LOP3.LUT R12, R12, R3, RZ, 0x3c, !PT ;  /* 0x000000030c0c7212 */ /* 0x000fc600078e3cff */
[----:B------:R-:W-:Y:S01]  /*9240*/  IMAD R9, R7, 0x8, R0 ;  /* 0x0000000807097824 */ /* 0x000fe200078e0200 */
[----:B------:R-:W-:Y:S01]  /*9250*/  SHF.L.U32 R4, R12, 0x1f, RZ ;  /* 0x0000001f0c047819 */ /* 0x000fe200000006ff */
[----:B-1----:R-:W-:Y:S06]  /*9260*/  @!P0 BRA `(.L_x_194) ;  /* 0x0000000400ac8947 */ /* 0x002fec0003800000 */
.L_x_212:
[----:B------:R-:W1:Y:S01]  /*9270*/  SYNCS.PHASECHK.TRANS64.TRYWAIT P0, [R9+URZ], R4 ;  /* 0x00000004090075a7 */ /* 0x000e62000800017f */
[----:B------:R-:W-:-:S05]  /*9280*/  VIADD R2, R7, 0x1 ;  /* 0x0000000107027836 */ /* 0x000fca0000000000 */
[----:B------:R-:W-:-:S04]  /*9290*/  ISETP.NE.AND P1, PT, R2, 0x9, PT ;  /* 0x000000090200780c */ /* 0x000fc80003f25270 */
[----:B------:R-:W-:Y:S02]  /*92a0*/  SEL R3, RZ, 0x1, P1 ;  /* 0x00000001ff037807 */ /* 0x000fe40000800000 */
[----:B------:R-:W-:Y:S02]  /*92b0*/  SEL R7, R2, RZ, P1 ;  /* 0x000000ff02077207 */ /* 0x000fe40000800000 */
[----:B------:R-:W-:-:S03]  /*92c0*/  LOP3.LUT R12, R12, R3, RZ, 0x3c, !PT ;  /* 0x000000030c0c7212 */ /* 0x000fc600078e3cff */
[----:B0-----:R-:W-:Y:S01]  /*92d0*/  IMAD R6, R7, 0x8, R0 ;  /* 0x0000000807067824 */ /* 0x001fe200078e0200 */
[----:B------:R-:W-:Y:S01]  /*92e0*/  SHF.L.U32 R5, R12, 0x1f, RZ ;  /* 0x0000001f0c057819 */ /* 0x000fe200000006ff */
[----:B-1----:R-:W-:Y:S06]  /*92f0*/  @!P0 BRA `(.L_x_195) ;  /* 0x00000004009c8947 */ /* 0x002fec0003800000 */
.L_x_213:
        /* <DEDUP_REMOVED lines=9> */
.L_x_214:
[----:B------:R-:W1:Y:S01]  /*9390*/  SYNCS.PHASECHK.TRANS64.TRYWAIT P0, [R9+URZ], R4 ;  /* 0x00000004090075a7 */ /* 0x000e62000800017f */
[----:B------:R-:W-:-:S05]  /*93a0*/  VIADD R2, R7, 0x1 ;  /* 0x0000000107027836 */ /* 0x000fca0000000000 */
[----:B------:R-:W-:-:S04]  /*93b0*/  ISETP.NE.AND P1, PT, R2, 0x9, PT ;  /* 0x000000090200780c */ /* 0x000fc80003f25270 */
[----:B------:R-:W-:Y:S02]  /*93c0*/  SEL R3, RZ, 0x1, P1 ;  /* 0x00000001ff037807 */ /* 0x000fe40000800000 */
[----:B------:R-:W-:Y:S02]  /*93d0*/  SEL R7, R2, RZ, P1 ;  /* 0x000000ff02077207 */ /* 0x000fe40000800000 */
[----:B------:R-:W-:-:S03]  /*93e0*/  LOP3.LUT R12, R12, R3, RZ, 0x3c, !PT ;  /* 0x000000030c0c7212 */ /* 0x000fc600078e3cff */
[----:B------:R-:W-:Y:S01]  /*93f0*/  IMAD R8, R7, 0x8, R0 ;  /* 0x0000000807087824 */ /* 0x000fe200078e0200 */
[----:B0-----:R-:W-:Y:S01]  /*9400*/  SHF.L.U32 R5, R12, 0x1f, RZ ;  /* 0x0000001f0c057819 */ /* 0x001fe200000006ff */
[----:B-1----:R-:W-:Y:S06]  /*9410*/  @!P0 BRA `(.L_x_197) ;  /* 0x00000004007c8947 */ /* 0x002fec0003800000 */
.L_x_215:
[----:B------:R-:W1:Y:S01]  /*9420*/  SYNCS.PHASECHK.TRANS64.TRYWAIT P0, [R8+URZ], R5 ;  /* 0x00000005080075a7 */ /* 0x000e62000800017f */
[----:B------:R-:W-:-:S05]  /*9430*/  VIADD R2, R7, 0x1 ;  /* 0x0000000107027836 */ /* 0x000fca0000000000 */
[----:B------:R-:W-:-:S04]  /*9440*/  ISETP.NE.AND P1, PT, R2, 0x9, PT ;  /* 0x000000090200780c */ /* 0x000fc80003f25270 */
[----:B------:R-:W-:Y:S02]  /*9450*/  SEL R3, RZ, 0x1, P1 ;  /* 0x00000001ff037807 */ /* 0x000fe40000800000 */
[----:B------:R-:W-:Y:S02]  /*9460*/  SEL R7, R2, RZ, P1 ;  /* 0x000000ff02077207 */ /* 0x000fe40000800000 */
[----:B0-----:R-:W-:-:S03]  /*9470*/  LOP3.LUT R9, R12, R3, RZ, 0x3c, !PT ;  /* 0x000000030c097212 */ /* 0x001fc600078e3cff */
[----:B------:R-:W-:Y:S01]  /*9480*/  IMAD R11, R7, 0x8, R0 ;  /* 0x00000008070b7824 */ /* 0x000fe200078e0200 */
[----:B------:R-:W-:Y:S01]  /*9490*/  SHF.L.U32 R6, R9, 0x1f, RZ ;  /* 0x0000001f09067819 */ /* 0x000fe200000006ff */
[----:B-1----:R-:W-:Y:S06]  /*94a0*/  @!P0 BRA `(.L_x_198) ;  /* 0x00000004006c8947 */ /* 0x002fec0003800000 */
.L_x_216:
[----:B------:R-:W1:Y:S01]  /*94b0*/  SYNCS.PHASECHK.TRANS64.TRYWAIT P0, [R11+URZ], R6 ;  /* 0x000000060b0075a7 */ /* 0x000e62000800017f */
[----:B------:R-:W-:-:S05]  /*94c0*/  VIADD R2, R7, 0x1 ;  /* 0x0000000107027836 */ /* 0x000fca0000000000 */
[----:B------:R-:W-:-:S04]  /*94d0*/  ISETP.NE.AND P1, PT, R2, 0x9, PT ;  /* 0x000000090200780c */ /* 0x000fc80003f25270 */
[----:B------:R-:W-:Y:S02]  /*94e0*/  SEL R4, RZ, 0x1, P1 ;  /* 0x00000001ff047807 */ /* 0x000fe40000800000 */
[----:B------:R-:W-:Y:S02]  /*94f0*/  SEL R3, R2, RZ, P1 ;  /* 0x000000ff02037207 */ /* 0x000fe40000800000 */
[----:B------:R-:W-:Y:S01]  /*9500*/  LOP3.LUT R4, R9, R4, RZ, 0x3c, !PT ;  /* 0x0000000409047212 */ /* 0x000fe200078e3cff */
[----:B-1----:R-:W-:Y:S06]  /*9510*/  @!P0 BRA `(.L_x_199) ;  /* 0x0000000400648947 */ /* 0x002fec0003800000 */
.L_x_217:
[----:B------:R-:W-:Y:S01]  /*9520*/  IMAD R3, R3, 0x8, R0 ;  /* 0x0000000803037824 */ /* 0x000fe200078e0200 */
[----:B------:R-:W-:-:S07]  /*9530*/  SHF.L.U32 R0, R4, 0x1f, RZ ;  /* 0x0000001f04007819 */ /* 0x000fce00000006ff */
.L_x_200:
[----:B--2---:R2:W3:Y:S02]  /*9540*/  SYNCS.PHASECHK.TRANS64.TRYWAIT P0, [R3+URZ], R0 ;  /* 0x00000000030075a7 */ /* 0x0044e4000800017f */
[----:B---3--:R-:W-:Y:S05]  /*9550*/  @!P0 NANOSLEEP.SYNCS 0x989680 ;  /* 0x009896800000895d */ /* 0x008fea0003900000 */
[----:B------:R-:W3:Y:S02]  /*9560*/  @!P0 SYNCS.PHASECHK.TRANS64 P0, [R3+URZ], R0 ;  /* 0x00000000030085a7 */ /* 0x000ee4000800007f */
[----:B---3--:R-:W-:Y:S05]  /*9570*/  @!P0 BRA `(.L_x_200) ;  /* 0xfffffffc00f08947 */ /* 0x008fea000383ffff */
.L_x_190:
[----:B------:R-:W-:Y:S05]  /*9580*/  BSYNC B0 ;  /* 0x0000000000007941 */ /* 0x000fea0003800000 */
.L_x_189:
[----:B------:R-:W-:Y:S05]  /*9590*/  EXIT ;  /* 0x000000000000794d */ /* 0x000fea0003800000 */
.L_x_20:
[----:B0-----:R-:W-:-:S04]  /*95a0*/  IMAD.U32 R18, RZ, RZ, UR11 ;  /* 0x0000000bff127e24 */ /* 0x001fc8000f8e00ff */
[----:B------:R0:W1:Y:S03]  /*95b0*/  SYNCS.PHASECHK.TRANS64.TRYWAIT P1, [R18+URZ+-0x8], R17 ;  /* 0xfffff811120075a7 */ /* 0x000066000802017f */
[----:B-1----:R-:W-:Y:S05]  /*95c0*/  @!P1 NANOSLEEP.SYNCS 0x989680 ;  /* 0x009896800000995d */ /* 0x002fea0003900000 */
[----:B------:R-:W1:Y:S02]  /*95d0*/  @!P1 SYNCS.PHASECHK.TRANS64 P1, [R18+URZ+-0x8], R17 ;  /* 0xfffff811120095a7 */ /* 0x000e64000802007f */
[----:B-1----:R-:W-:Y:S05]  /*95e0*/  @!P1 BRA `(.L_x_20) ;  /* 0xfffffffc00ec9947 */ /* 0x002fea000383ffff */
[----:B------:R-:W-:Y:S05]  /*95f0*/  BRA `(.L_x_201) ;  /* 0xffffff8000387947 */ /* 0x000fea000383ffff */
.L_x_25:
[----:B-1----:R-:W-:-:S04]  /*9600*/  IMAD.U32 R18, RZ, RZ, UR6 ;  /* 0x00000006ff127e24 */ /* 0x002fc8000f8e00ff */
[----:B------:R1:W4:Y:S03]  /*9610*/  SYNCS.PHASECHK.TRANS64.TRYWAIT P1, [R18+URZ], R17 ;  /* 0x00000011120075a7 */ /* 0x000326000802017f */
[----:B----4-:R-:W-:Y:S05]  /*9620*/  @!P1 NANOSLEEP.SYNCS 0x989680 ;  /* 0x009896800000995d */ /* 0x010fea0003900000 */
[----:B------:R-:W4:Y:S02]  /*9630*/  @!P1 SYNCS.PHASECHK.TRANS64 P1, [R18+URZ], R17 ;  /* 0x00000011120095a7 */ /* 0x000f24000802007f */
[----:B----4-:R-:W-:Y:S05]  /*9640*/  @!P1 BRA `(.L_x_25) ;  /* 0xfffffffc00ec9947 */ /* 0x010fea000383ffff */
[----:B------:R-:W-:Y:S05]  /*9650*/  BRA `(.L_x_24) ;  /* 0xffffff8400647947 */ /* 0x000fea000383ffff */
.L_x_31:
[----:B-1----:R-:W-:-:S04]  /*9660*/  IMAD.U32 R21, RZ, RZ, UR16 ;  /* 0x00000010ff157e24 */ /* 0x002fc8000f8e00ff */
[----:B------:R1:W4:Y:S03]  /*9670*/  SYNCS.PHASECHK.TRANS64.TRYWAIT P1, [R21+URZ], R20 ;  /* 0x00000014150075a7 */ /* 0x000326000802017f */
[----:B----4-:R-:W-:Y:S05]  /*9680*/  @!P1 NANOSLEEP.SYNCS 0x989680 ;  /* 0x009896800000995d */ /* 0x010fea0003900000 */
[----:B------:R-:W4:Y:S02]  /*9690*/  @!P1 SYNCS.PHASECHK.TRANS64 P1, [R21+URZ], R20 ;  /* 0x00000014150095a7 */ /* 0x000f24000802007f */
[----:B----4-:R-:W-:Y:S05]  /*96a0*/  @!P1 BRA `(.L_x_31) ;  /* 0xfffffffc00ec9947 */ /* 0x010fea000383ffff */
[----:B------:R-:W-:Y:S05]  /*96b0*/  BRA `(.L_x_30) ;  /* 0xffffff8c00cc7947 */ /* 0x000fea000383ffff */
.L_x_39:
[----:B01--4-:R-:W-:-:S04]  /*96c0*/  IMAD.U32 R19, RZ, RZ, UR11 ;  /* 0x0000000bff137e24 */ /* 0x013fc8000f8e00ff */
[----:B------:R0:W1:Y:S03]  /*96d0*/  SYNCS.PHASECHK.TRANS64.TRYWAIT P1, [R19+URZ+0x8], R18 ;  /* 0x00000812130075a7 */ /* 0x000066000802017f */
[----:B-1----:R-:W-:Y:S05]  /*96e0*/  @!P1 NANOSLEEP.SYNCS 0x989680 ;  /* 0x009896800000995d */ /* 0x002fea0003900000 */
[----:B------:R-:W1:Y:S02]  /*96f0*/  @!P1 SYNCS.PHASECHK.TRANS64 P1, [R19+URZ+0x8], R18 ;  /* 0x00000812130095a7 */ /* 0x000e64000802007f */
[----:B-1----:R-:W-:Y:S05]  /*9700*/  @!P1 BRA `(.L_x_39) ;  /* 0xfffffffc00ec9947 */ /* 0x002fea000383ffff */
[----:B------:R-:W-:Y:S05]  /*9710*/  BRA `(.L_x_202) ;  /* 0xffffff9c00607947 */ /* 0x000fea000383ffff */
.L_x_176:
[----:B------:R-:W-:Y:S01]  /*9720*/  BSSY B1, `(.L_x_203) ;  /* 0x0000006000017945 */ /* 0x000fe20003800000 */
[----:B------:R-:W-:-:S07]  /*9730*/  IMAD.MOV.U32 R10, RZ, RZ, -0x1 ;  /* 0xffffffffff0a7424 */ /* 0x000fce00078e00ff */
[----:B------:R-:W-:Y:S05]  /*9740*/  WARPSYNC.COLLECTIVE R10, `(.L_x_204) ;  /* 0x000000000a0c7348 */ /* 0x000fea0003c00000 */
[----:B------:R-:W-:Y:S02]  /*9750*/  ELECT P1, UR62, PT ;  /* 0x00000000003e782f */ /* 0x000fe40003820000 */
[----:B------:R-:W-:Y:S01]  /*9760*/  MOV R10, UR62 ;  /* 0x0000003e000a7c02 */ /* 0x000fe20008000f00 */
[----:B------:R-:W-:Y:S10]  /*9770*/  ENDCOLLECTIVE ;  /* 0x000000000000791b */ /* 0x000ff40003800000 */
.L_x_204:
[----:B------:R-:W-:Y:S05]  /*9780*/  BSYNC B1 ;  /* 0x0000000000017941 */ /* 0x000fea0003800000 */
.L_x_203:
[----:B------:R-:W-:Y:S05]  /*9790*/  BRA `(.L_x_205) ;  /* 0xffffffec00487947 */ /* 0x000fea000383ffff */
.L_x_179:
[----:B0-----:R0:W1:Y:S02]  /*97a0*/  SYNCS.PHASECHK.TRANS64.TRYWAIT P1, [R19+URZ+0x48], R10 ;  /* 0x0000480a130075a7 */ /* 0x001064000802017f */
[----:B-1----:R-:W-:Y:S05]  /*97b0*/  @!P1 NANOSLEEP.SYNCS 0x989680 ;  /* 0x009896800000995d */ /* 0x002fea0003900000 */
[----:B------:R-:W1:Y:S02]  /*97c0*/  @!P1 SYNCS.PHASECHK.TRANS64 P1, [R19+URZ+0x48], R10 ;  /* 0x0000480a130095a7 */ /* 0x000e64000802007f */
[----:B-1----:R-:W-:Y:S05]  /*97d0*/  @!P1 BRA `(.L_x_179) ;  /* 0xfffffffc00f09947 */ /* 0x002fea000383ffff */
[----:B------:R-:W-:Y:S05]  /*97e0*/  BRA `(.L_x_206) ;  /* 0xffffffec00847947 */ /* 0x000fea000383ffff */
.L_x_188:
[----:B------:R-:W-:Y:S01]  /*97f0*/  BSSY B0, `(.L_x_207) ;  /* 0x0000006000007945 */ /* 0x000fe20003800000 */
[----:B------:R-:W-:-:S07]  /*9800*/  IMAD.MOV.U32 R10, RZ, RZ, -0x1 ;  /* 0xffffffffff0a7424 */ /* 0x000fce00078e00ff */
[----:B------:R-:W-:Y:S05]  /*9810*/  WARPSYNC.COLLECTIVE R10, `(.L_x_208) ;  /* 0x000000000a0c7348 */ /* 0x000fea0003c00000 */
[----:B------:R-:W-:Y:S02]  /*9820*/  ELECT P1, UR62, PT ;  /* 0x00000000003e782f */ /* 0x000fe40003820000 */
[----:B------:R-:W-:Y:S01]  /*9830*/  MOV R10, UR62 ;  /* 0x0000003e000a7c02 */ /* 0x000fe20008000f00 */
[----:B------:R-:W-:Y:S10]  /*9840*/  ENDCOLLECTIVE ;  /* 0x000000000000791b */ /* 0x000ff40003800000 */
.L_x_208:
[----:B------:R-:W-:Y:S05]  /*9850*/  BSYNC B0 ;  /* 0x0000000000007941 */ /* 0x000fea0003800000 */
.L_x_207:
[----:B------:R-:W-:Y:S01]  /*9860*/  PLOP3.LUT P0, PT, P1, PT, PT, 0x80, 0x0 ;  /* 0x000000000000781c */ /* 0x000fe20000f0f070 */
[----:B------:R-:W-:-:S12]  /*9870*/  BRA `(.L_x_209) ;  /* 0xfffffff400e07947 */ /* 0x000fd8000383ffff */
.L_x_192:
[----:B0-----:R0:W1:Y:S02]  /*9880*/  SYNCS.PHASECHK.TRANS64.TRYWAIT P0, [R5+URZ], R2 ;  /* 0x00000002050075a7 */ /* 0x001064000800017f */
[----:B-1----:R-:W-:Y:S05]  /*9890*/  @!P0 NANOSLEEP.SYNCS 0x989680 ;  /* 0x009896800000895d */ /* 0x002fea0003900000 */
[----:B------:R-:W1:Y:S02]  /*98a0*/  @!P0 SYNCS.PHASECHK.TRANS64 P0, [R5+URZ], R2 ;  /* 0x00000002050085a7 */ /* 0x000e64000800007f */
[----:B-1----:R-:W-:Y:S05]  /*98b0*/  @!P0 BRA `(.L_x_192) ;  /* 0xfffffffc00f08947 */ /* 0x002fea000383ffff */
[----:B------:R-:W-:Y:S05]  /*98c0*/  BRA `(.L_x_210) ;  /* 0xfffffff800207947 */ /* 0x000fea000383ffff */
.L_x_193:
[----:B0-----:R0:W1:Y:S02]  /*98d0*/  SYNCS.PHASECHK.TRANS64.TRYWAIT P0, [R7+URZ], R4 ;  /* 0x00000004070075a7 */ /* 0x001064000800017f */
[----:B-1----:R-:W-:Y:S05]  /*98e0*/  @!P0 NANOSLEEP.SYNCS 0x989680 ;  /* 0x009896800000895d */ /* 0x002fea0003900000 */
[----:B------:R-:W1:Y:S02]  /*98f0*/  @!P0 SYNCS.PHASECHK.TRANS64 P0, [R7+URZ], R4 ;  /* 0x00000004070085a7 */ /* 0x000e64000800007f */
[----:B-1----:R-:W-:Y:S05]  /*9900*/  @!P0 BRA `(.L_x_193) ;  /* 0xfffffffc00f08947 */ /* 0x002fea000383ffff */
[----:B------:R-:W-:Y:S05]  /*9910*/  BRA `(.L_x_211) ;  /* 0xfffffff800307947 */ /* 0x000fea000383ffff */
.L_x_194:
[----:B0-----:R0:W1:Y:S02]  /*9920*/  SYNCS.PHASECHK.TRANS64.TRYWAIT P0, [R6+URZ], R5 ;  /* 0x00000005060075a7 */ /* 0x001064000800017f */
[----:B-1----:R-:W-:Y:S05]  /*9930*/  @!P0 NANOSLEEP.SYNCS 0x989680 ;  /* 0x009896800000895d */ /* 0x002fea0003900000 */
[----:B------:R-:W1:Y:S02]  /*9940*/  @!P0 SYNCS.PHASECHK.TRANS64 P0, [R6+URZ], R5 ;  /* 0x00000005060085a7 */ /* 0x000e64000800007f */
[----:B-1----:R-:W-:Y:S05]  /*9950*/  @!P0 BRA `(.L_x_194) ;  /* 0xfffffffc00f08947 */ /* 0x002fea000383ffff */
[----:B------:R-:W-:Y:S05]  /*9960*/  BRA `(.L_x_212) ;  /* 0xfffffff800407947 */ /* 0x000fea000383ffff */
.L_x_195:
[----:B0-----:R0:W1:Y:S02]  /*9970*/  SYNCS.PHASECHK.TRANS64.TRYWAIT P0, [R9+URZ], R4 ;  /* 0x00000004090075a7 */ /* 0x001064000800017f */
[----:B-1----:R-:W-:Y:S05]  /*9980*/  @!P0 NANOSLEEP.SYNCS 0x989680 ;  /* 0x009896800000895d */ /* 0x002fea0003900000 */
[----:B------:R-:W1:Y:S02]  /*9990*/  @!P0 SYNCS.PHASECHK.TRANS64 P0, [R9+URZ], R4 ;  /* 0x00000004090085a7 */ /* 0x000e64000800007f */
[----:B-1----:R-:W-:Y:S05]  /*99a0*/  @!P0 BRA `(.L_x_195) ;  /* 0xfffffffc00f08947 */ /* 0x002fea000383ffff */
[----:B------:R-:W-:Y:S05]  /*99b0*/  BRA `(.L_x_213) ;  /* 0xfffffff800507947 */ /* 0x000fea000383ffff */
.L_x_196:
[----:B0-----:R0:W1:Y:S02]  /*99c0*/  SYNCS.PHASECHK.TRANS64.TRYWAIT P0, [R6+URZ], R5 ;  /* 0x00000005060075a7 */ /* 0x001064000800017f */
[----:B-1----:R-:W-:Y:S05]  /*99d0*/  @!P0 NANOSLEEP.SYNCS 0x989680 ;  /* 0x009896800000895d */ /* 0x002fea0003900000 */
[----:B------:R-:W1:Y:S02]  /*99e0*/  @!P0 SYNCS.PHASECHK.TRANS64 P0, [R6+URZ], R5 ;  /* 0x00000005060085a7 */ /* 0x000e64000800007f */
[----:B-1----:R-:W-:Y:S05]  /*99f0*/  @!P0 BRA `(.L_x_196) ;  /* 0xfffffffc00f08947 */ /* 0x002fea000383ffff */
[----:B------:R-:W-:Y:S05]  /*9a00*/  BRA `(.L_x_214) ;  /* 0xfffffff800607947 */ /* 0x000fea000383ffff */
.L_x_197:
[----:B0-----:R0:W1:Y:S02]  /*9a10*/  SYNCS.PHASECHK.TRANS64.TRYWAIT P0, [R9+URZ], R4 ;  /* 0x00000004090075a7 */ /* 0x001064000800017f */
[----:B-1----:R-:W-:Y:S05]  /*9a20*/  @!P0 NANOSLEEP.SYNCS 0x989680 ;  /* 0x009896800000895d */ /* 0x002fea0003900000 */
[----:B------:R-:W1:Y:S02]  /*9a30*/  @!P0 SYNCS.PHASECHK.TRANS64 P0, [R9+URZ], R4 ;  /* 0x00000004090085a7 */ /* 0x000e64000800007f */
[----:B-1----:R-:W-:Y:S05]  /*9a40*/  @!P0 BRA `(.L_x_197) ;  /* 0xfffffffc00f08947 */ /* 0x002fea000383ffff */
[----:B------:R-:W-:Y:S05]  /*9a50*/  BRA `(.L_x_215) ;  /* 0xfffffff800707947 */ /* 0x000fea000383ffff */
.L_x_198:
[----:B0-----:R0:W1:Y:S02]  /*9a60*/  SYNCS.PHASECHK.TRANS64.TRYWAIT P0, [R8+URZ], R5 ;  /* 0x00000005080075a7 */ /* 0x001064000800017f */
[----:B-1----:R-:W-:Y:S05]  /*9a70*/  @!P0 NANOSLEEP.SYNCS 0x989680 ;  /* 0x009896800000895d */ /* 0x002fea0003900000 */
[----:B------:R-:W1:Y:S02]  /*9a80*/  @!P0 SYNCS.PHASECHK.TRANS64 P0, [R8+URZ], R5 ;  /* 0x00000005080085a7 */ /* 0x000e64000800007f */
[----:B-1----:R-:W-:Y:S05]  /*9a90*/  @!P0 BRA `(.L_x_198) ;  /* 0xfffffffc00f08947 */ /* 0x002fea000383ffff */
[----:B------:R-:W-:Y:S05]  /*9aa0*/  BRA `(.L_x_216) ;  /* 0xfffffff800807947 */ /* 0x000fea000383ffff */
.L_x_199:
[----:B-1----:R1:W2:Y:S02]  /*9ab0*/  SYNCS.PHASECHK.TRANS64.TRYWAIT P0, [R11+URZ], R6 ;  /* 0x000000060b0075a7 */ /* 0x0022a4000800017f */
[----:B--2---:R-:W-:Y:S05]  /*9ac0*/  @!P0 NANOSLEEP.SYNCS 0x989680 ;  /* 0x009896800000895d */ /* 0x004fea0003900000 */
[----:B------:R-:W2:Y:S02]  /*9ad0*/  @!P0 SYNCS.PHASECHK.TRANS64 P0, [R11+URZ], R6 ;  /* 0x000000060b0085a7 */ /* 0x000ea4000800007f */
[----:B--2---:R-:W-:Y:S05]  /*9ae0*/  @!P0 BRA `(.L_x_199) ;  /* 0xfffffffc00f08947 */ /* 0x004fea000383ffff */
[----:B------:R-:W-:Y:S05]  /*9af0*/  BRA `(.L_x_217) ;  /* 0xfffffff800887947 */ /* 0x000fea000383ffff */
.L_x_218:
[----:B------:R-:W-:-:S00]  /*9b00*/  BRA `(.L_x_218) ;  /* 0xfffffffc00fc7947 */ /* 0x000fc0000383ffff */
[----:B------:R-:W-:-:S00]  /*9b10*/  NOP ;  /* 0x0000000000007918 */ /* 0x000fc00000000000 */
        /* <DEDUP_REMOVED lines=14> */
.L_x_219:


//--------------------- .nv.shared._ZN7cutlass13device_kernelINS_4gemm6kernel13GemmUniversalIN4cute5tupleIJiiiiEEENS1_10collective13CollectiveMmaINS1_37MainloopSm90TmaGmmaWarpSpecializedFP8ILi9ENS5_IJNS4_1CILi1EEENSA_ILi4EEESB_EEENS1_32KernelTmaWarpSpecializedPingpongEEENS5_IJNSA_ILi64EEENSA_ILi128EEESH_EEENS_12float_e5m2_tENS5_IJlSB_lEEESJ_SK_NS4_8TiledMMAINS4_8MMA_AtomIJNS4_4SM904GMMA31MMA_64x128x32_F32E5M2E5M2_SS_TNILNSO_7ScaleInE1ELSQ_1EEEEEENS4_6LayoutINS5_IJSB_SB_SB_EEENS5_IJNSA_ILi0EEESV_SV_EEEEENS5_IJNS4_10UnderscoreESY_SY_EEEEENS4_23SM90_TMA_LOAD_MULTICASTENS4_14ComposedLayoutINS4_7SwizzleILi3ELi4ELi3EEENS4_18smem_ptr_flag_bitsILi8EEENST_INS5_IJNSA_ILi8EEESH_EEENS5_IJSH_SB_EEEEEEEvNS4_8identityENS4_13SM90_TMA_LOADES1B_vS1C_EENS_8epilogue10collective6detail29Sm90TmaWarpSpecializedAdapterINS1G_15DefaultEpilogueISJ_SK_SK_NS1F_6thread17LinearCombinationISJ_Li1EffLNS1K_9ScaleType4KindE0ELNS_15FloatRoundStyleE2ESJ_EENS1_15EpilogueDefaultEEEEEvvEEEEvNT_6ParamsE --------------------------
	.section	.nv.shared._ZN7cutlass13device_kernelINS_4gemm6kernel13GemmUniversalIN4cute5tupleIJiiiiEEENS1_10collective13CollectiveMmaINS1_37MainloopSm90TmaGmmaWarpSpecializedFP8ILi9ENS5_IJNS4_1CILi1EEENSA_ILi4EEESB_EEENS1_32KernelTmaWarpSpecializedPingpongEEENS5_IJNSA_ILi64EEENSA_ILi128EEESH_EEENS_12float_e5m2_tENS5_IJlSB_lEEESJ_SK_NS4_8TiledMMAINS4_8MMA_AtomIJNS4_4SM904GMMA31MMA_64x128x32_F32E5M2E5M2_SS_TNILNSO_7ScaleInE1ELSQ_1EEEEEENS4_6LayoutINS5_IJSB_SB_SB_EEENS5_IJNSA_ILi0EEESV_SV_EEEEENS5_IJNS4_10UnderscoreESY_SY_EEEEENS4_23SM90_TMA_LOAD_MULTICASTENS4_14ComposedLayoutINS4_7SwizzleILi3ELi4ELi3EEENS4_18smem_ptr_flag_bitsILi8EEENST_INS5_IJNSA_ILi8EEESH_EEENS5_IJSH_SB_EEEEEEEvNS4_8identityENS4_13SM90_TMA_LOADES1B_vS1C_EENS_8epilogue10collective6detail29Sm90TmaWarpSpecializedAdapterINS1G_15DefaultEpilogueISJ_SK_SK_NS1F_6thread17LinearCombinationISJ_Li1EffLNS1K_9ScaleType4KindE0ELNS_15FloatRoundStyleE2ESJ_EENS1_15EpilogueDefaultEEEEEvvEEEEvNT_6ParamsE,"aw",@nobits
	.sectionflags	@""
	.align	16
	.zero		1024


//--------------------- .nv.shared.reserved.0     --------------------------
	.section	.nv.shared.reserved.0,"aw",@nobits
	.weak		__nv_reservedSMEM_offset_0_alias
	.size		__nv_reservedSMEM_offset_0_alias, 0, 0
	.other		__nv_reservedSMEM_offset_0_alias,@"STO_CUDA_RESERVED_SHARED STV_DEFAULT"
__nv_reservedSMEM_offset_0_alias:
	.zero		0


//--------------------- .nv.global                --------------------------
	.section	.nv.global,"aw",@nobits
.nv.global:
	.type		_ZN40_INTERNAL_76b43c5c_4_k_cu_9b70e50d_204284cute1_E,@object
	.size		_ZN40_INTERNAL_76b43c5c_4_k_cu_9b70e50d_204284cute1_E,(_ZN40_INTERNAL_76b43c5c_4_k_cu_9b70e50d_204284cuda3std3__45__cpo6cbeginE - _ZN40_INTERNAL_76b43c5c_4_k_cu_9b70e50d_204284cute1_E)
_ZN40_INTERNAL_76b43c5c_4_k_cu_9b70e50d_204284cute1_E:
	.zero		1
	.type		_ZN40_INTERNAL_76b43c5c_4_k_cu_9b70e50d_204284cuda3std3__45__cpo6cbeginE,@object
	.size		_ZN40_INTERNAL_76b43c5c_4_k_cu_9b70e50d_204284cuda3std3__45__cpo6cbeginE,(_ZN40_INTERNAL_76b43c5c_4_k_cu_9b70e50d_204284cuda3std3__48in_placeE - _ZN40_INTERNAL_76b43c5c_4_k_cu_9b70e50d_204284cuda3std3__45__cpo6cbeginE)
_ZN40_INTERNAL_76b43c5c_4_k_cu_9b70e50d_204284cuda3std3__45__cpo6cbeginE:
	.zero		1
	.type		_ZN40_INTERNAL_76b43c5c_4_k_cu_9b70e50d_204284cuda3std3__48in_placeE,@object
	.size		_ZN40_INTERNAL_76b43c5c_4_k_cu_9b70e50d_204284cuda3std3__48in_placeE,(_ZN40_INTERNAL_76b43c5c_4_k_cu_9b70e50d_204284cuda3std6ranges3__45__cpo9iter_moveE - _ZN40_INTERNAL_76b43c5c_4_k_cu_9b70e50d_204284cuda3std3__48in_placeE)
_ZN40_INTERNAL_76b43c5c_4_k_cu_9b70e50d_204284cuda3std3__48in_placeE:
	.zero		1
	.type		_ZN40_INTERNAL_76b43c5c_4_k_cu_9b70e50d_204284cuda3std6ranges3__45__cpo9iter_moveE,@object
	.size		_ZN40_INTERNAL_76b43c5c_4_k_cu_9b70e50d_204284cuda3std6ranges3__45__cpo9iter_moveE,(_ZN40_INTERNAL_76b43c5c_4_k_cu_9b70e50d_204284cuda3std3__45__cpo5beginE - _ZN40_INTERNAL_76b43c5c_4_k_cu_9b70e50d_204284cuda3std6ranges3__45__cpo9iter_moveE)
_ZN40_INTERNAL_76b43c5c_4_k_cu_9b70e50d_204284cuda3std6ranges3__45__cpo9iter_moveE:
	.zero		1
	.type		_ZN40_INTERNAL_76b43c5c_4_k_cu_9b70e50d_204284cuda3std3__45__cpo5beginE,@object
	.size		_ZN40_INTERNAL_76b43c5c_4_k_cu_9b70e50d_204284cuda3std3__45__cpo5beginE,(_ZN40_INTERNAL_76b43c5c_4_k_cu_9b70e50d_204284cuda3std3__442_GLOBAL__N__76b43c5c_4_k_cu_9b70e50d_204286ignoreE - _ZN40_INTERNAL_76b43c5c_4_k_cu_9b70e50d_204284cuda3std3__45__cpo5beginE)
_ZN40_INTERNAL_76b43c5c_4_k_cu_9b70e50d_204284cuda3std3__45__cpo5beginE:
	.zero		1
	.type		_ZN40_INTERNAL_76b43c5c_4_k_cu_9b70e50d_204284cuda3std3__442_GLOBAL__N__76b43c5c_4_k_cu_9b70e50d_204286ignoreE,@object
	.size		_ZN40_INTERNAL_76b43c5c_4_k_cu_9b70e50d_204284cuda3std3__442_GLOBAL__N__76b43c5c_4_k_cu_9b70e50d_204286ignoreE,(_ZN40_INTERNAL_76b43c5c_4_k_cu_9b70e50d_204284cute7productE - _ZN40_INTERNAL_76b43c5c_4_k_cu_9b70e50d_204284cuda3std3__442_GLOBAL__N__76b43c5c_4_k_cu_9b70e50d_204286ignoreE)
_ZN40_INTERNAL_76b43c5c_4_k_cu_9b70e50d_204284cuda3std3__442_GLOBAL__N__76b43c5c_4_k_cu_9b70e50d_204286ignoreE:
	.zero		1
	.type		_ZN40_INTERNAL_76b43c5c_4_k_cu_9b70e50d_204284cute7productE,@object
	.size		_ZN40_INTERNAL_76b43c5c_4_k_cu_9b70e50d_204284cute7productE,(_ZN40_INTERNAL_76b43c5c_4_k_cu_9b70e50d_204284cuda3std3__45__cpo3endE - _ZN40_INTERNAL_76b43c5c_4_k_cu_9b70e50d_204284cute7productE)
_ZN40_INTERNAL_76b43c5c_4_k_cu_9b70e50d_204284cute7productE:
	.zero		1
	.type		_ZN40_INTERNAL_76b43c5c_4_k_cu_9b70e50d_204284cuda3std3__45__cpo3endE,@object
	.size		_ZN40_INTERNAL_76b43c5c_4_k_cu_9b70e50d_204284cuda3std3__45__cpo3endE,(_ZN40_INTERNAL_76b43c5c_4_k_cu_9b70e50d_204284cuda3std3__419piecewise_constructE - _ZN40_INTERNAL_76b43c5c_4_k_cu_9b70e50d_204284cuda3std3__45__cpo3endE)
_ZN40_INTERNAL_76b43c5c_4_k_cu_9b70e50d_204284cuda3std3__45__cpo3endE:
	.zero		1
	.type		_ZN40_INTERNAL_76b43c5c_4_k_cu_9b70e50d_204284cuda3std3__419piecewise_constructE,@object
	.size		_ZN40_INTERNAL_76b43c5c_4_k_cu_9b70e50d_204284cuda3std3__419piecewise_constructE,(_ZN40_INTERNAL_76b43c5c_4_k_cu_9b70e50d_204284cuda3std3__45__cpo4cendE - _ZN40_INTERNAL_76b43c5c_4_k_cu_9b70e50d_204284cuda3std3__419piecewise_constructE)
_ZN40_INTERNAL_76b43c5c_4_k_cu_9b70e50d_204284cuda3std3__419piecewise_constructE:
	.zero		1
	.type		_ZN40_INTERNAL_76b43c5c_4_k_cu_9b70e50d_204284cuda3std3__45__cpo4cendE,@object
	.size		_ZN40_INTERNAL_76b43c5c_4_k_cu_9b70e50d_204284cuda3std3__45__cpo4cendE,(_ZN40_INTERNAL_76b43c5c_4_k_cu_9b70e50d_204284cuda3std6ranges3__45__cpo4swapE - _ZN40_INTERNAL_76b43c5c_4_k_cu_9b70e50d_204284cuda3std3__45__cpo4cendE)
_ZN40_INTERNAL_76b43c5c_4_k_cu_9b70e50d_204284cuda3std3__45__cpo4cendE:
	.zero		1
	.type		_ZN40_INTERNAL_76b43c5c_4_k_cu_9b70e50d_204284cuda3std6ranges3__45__cpo4swapE,@object
	.size		_ZN40_INTERNAL_76b43c5c_4_k_cu_9b70e50d_204284cuda3std6ranges3__45__cpo4swapE,(.L_7 - _ZN40_INTERNAL_76b43c5c_4_k_cu_9b70e50d_204284cuda3std6ranges3__45__cpo4swapE)
_ZN40_INTERNAL_76b43c5c_4_k_cu_9b70e50d_204284cuda3std6ranges3__45__cpo4swapE:
	.zero		1
.L_7:


//--------------------- .nv.constant0._ZN7cutlass13device_kernelINS_4gemm6kernel13GemmUniversalIN4cute5tupleIJiiiiEEENS1_10collective13CollectiveMmaINS1_37MainloopSm90TmaGmmaWarpSpecializedFP8ILi9ENS5_IJNS4_1CILi1EEENSA_ILi4EEESB_EEENS1_32KernelTmaWarpSpecializedPingpongEEENS5_IJNSA_ILi64EEENSA_ILi128EEESH_EEENS_12float_e5m2_tENS5_IJlSB_lEEESJ_SK_NS4_8TiledMMAINS4_8MMA_AtomIJNS4_4SM904GMMA31MMA_64x128x32_F32E5M2E5M2_SS_TNILNSO_7ScaleInE1ELSQ_1EEEEEENS4_6LayoutINS5_IJSB_SB_SB_EEENS5_IJNSA_ILi0EEESV_SV_EEEEENS5_IJNS4_10UnderscoreESY_SY_EEEEENS4_23SM90_TMA_LOAD_MULTICASTENS4_14ComposedLayoutINS4_7SwizzleILi3ELi4ELi3EEENS4_18smem_ptr_flag_bitsILi8EEENST_INS5_IJNSA_ILi8EEESH_EEENS5_IJSH_SB_EEEEEEEvNS4_8identityENS4_13SM90_TMA_LOADES1B_vS1C_EENS_8epilogue10collective6detail29Sm90TmaWarpSpecializedAdapterINS1G_15DefaultEpilogueISJ_SK_SK_NS1F_6thread17LinearCombinationISJ_Li1EffLNS1K_9ScaleType4KindE0ELNS_15FloatRoundStyleE2ESJ_EENS1_15EpilogueDefaultEEEEEvvEEEEvNT_6ParamsE --------------------------
	.section	.nv.constant0._ZN7cutlass13device_kernelINS_4gemm6kernel13GemmUniversalIN4cute5tupleIJiiiiEEENS1_10collective13CollectiveMmaINS1_37MainloopSm90TmaGmmaWarpSpecializedFP8ILi9ENS5_IJNS4_1CILi1EEENSA_ILi4EEESB_EEENS1_32KernelTmaWarpSpecializedPingpongEEENS5_IJNSA_ILi64EEENSA_ILi128EEESH_EEENS_12float_e5m2_tENS5_IJlSB_lEEESJ_SK_NS4_8TiledMMAINS4_8MMA_AtomIJNS4_4SM904GMMA31MMA_64x128x32_F32E5M2E5M2_SS_TNILNSO_7ScaleInE1ELSQ_1EEEEEENS4_6LayoutINS5_IJSB_SB_SB_EEENS5_IJNSA_ILi0EEESV_SV_EEEEENS5_IJNS4_10UnderscoreESY_SY_EEEEENS4_23SM90_TMA_LOAD_MULTICASTENS4_14ComposedLayoutINS4_7SwizzleILi3ELi4ELi3EEENS4_18smem_ptr_flag_bitsILi8EEENST_INS5_IJNSA_ILi8EEESH_EEENS5_IJSH_SB_EEEEEEEvNS4_8identityENS4_13SM90_TMA_LOADES1B_vS1C_EENS_8epilogue10collective6detail29Sm90TmaWarpSpecializedAdapterINS1G_15DefaultEpilogueISJ_SK_SK_NS1F_6thread17LinearCombinationISJ_Li1EffLNS1K_9ScaleType4KindE0ELNS_15FloatRoundStyleE2ESJ_EENS1_15EpilogueDefaultEEEEEvvEEEEvNT_6ParamsE,"a",@progbits
	.sectionflags	@""
	.align	4
.nv.constant0._ZN7cutlass13device_kernelINS_4gemm6kernel13GemmUniversalIN4cute5tupleIJiiiiEEENS1_10collective13CollectiveMmaINS1_37MainloopSm90TmaGmmaWarpSpecializedFP8ILi9ENS5_IJNS4_1CILi1EEENSA_ILi4EEESB_EEENS1_32KernelTmaWarpSpecializedPingpongEEENS5_IJNSA_ILi64EEENSA_ILi128EEESH_EEENS_12float_e5m2_tENS5_IJlSB_lEEESJ_SK_NS4_8TiledMMAINS4_8MMA_AtomIJNS4_4SM904GMMA31MMA_64x128x32_F32E5M2E5M2_SS_TNILNSO_7ScaleInE1ELSQ_1EEEEEENS4_6LayoutINS5_IJSB_SB_SB_EEENS5_IJNSA_ILi0EEESV_SV_EEEEENS5_IJNS4_10UnderscoreESY_SY_EEEEENS4_23SM90_TMA_LOAD_MULTICASTENS4_14ComposedLayoutINS4_7SwizzleILi3ELi4ELi3EEENS4_18smem_ptr_flag_bitsILi8EEENST_INS5_IJNSA_ILi8EEESH_EEENS5_IJSH_SB_EEEEEEEvNS4_8identityENS4_13SM90_TMA_LOADES1B_vS1C_EENS_8epilogue10collective6detail29Sm90TmaWarpSpecializedAdapterINS1G_15DefaultEpilogueISJ_SK_SK_NS1F_6thread17LinearCombinationISJ_Li1EffLNS1K_9ScaleType4KindE0ELNS_15FloatRoundStyleE2ESJ_EENS1_15EpilogueDefaultEEEEEvvEEEEvNT_6ParamsE:
	.zero		1664


//--------------------- SYMBOLS --------------------------

	.type		.nv.reservedSmem.offset0,@object
	.size		.nv.reservedSmem.offset0,0x4
